//
// Generated by NVIDIA NVVM Compiler
//
// Compiler Build ID: CL-36424714
// Cuda compilation tools, release 13.0, V13.0.88
// Based on NVVM 20.0.0
//

.version 9.0
.target sm_100
.address_size 64

	// .globl	_Z14recenterKernelPii
.const .align 4 .b8 c_dct_table[256];
// _ZZ9dctKernelPKiPfiE7s_block has been demoted
// _ZZ9dctKernelPKiPfiE6s_temp has been demoted
// _ZZ10idctKernelPfPiiE7s_block has been demoted
// _ZZ10idctKernelPfPiiE6s_temp has been demoted
.global .align 4 .b8 __cudart_i2opi_f[24] = {65, 144, 67, 60, 153, 149, 98, 219, 192, 221, 52, 245, 209, 87, 39, 252, 41, 21, 68, 78, 110, 131, 249, 162};

.visible .entry _Z14recenterKernelPii(
	.param .u64 .ptr .align 1 _Z14recenterKernelPii_param_0,
	.param .u32 _Z14recenterKernelPii_param_1
)
{
	.reg .pred 	%p<2>;
	.reg .b32 	%r<11>;
	.reg .b64 	%rd<5>;

	ld.param.u64 	%rd1, [_Z14recenterKernelPii_param_0];
	ld.param.u32 	%r2, [_Z14recenterKernelPii_param_1];
	mov.u32 	%r1, %ctaid.x;
	setp.ge.s32 	%p1, %r1, %r2;
	@%p1 bra 	$L__BB0_2;
	cvta.to.global.u64 	%rd2, %rd1;
	mov.u32 	%r3, %tid.y;
	mov.u32 	%r4, %tid.x;
	shl.b32 	%r5, %r1, 6;
	shl.b32 	%r6, %r3, 3;
	add.s32 	%r7, %r6, %r4;
	add.s32 	%r8, %r7, %r5;
	mul.wide.u32 	%rd3, %r8, 4;
	add.s64 	%rd4, %rd2, %rd3;
	ld.global.u32 	%r9, [%rd4];
	add.s32 	%r10, %r9, -128;
	st.global.u32 	[%rd4], %r10;
$L__BB0_2:
	ret;

}
	// .globl	_Z9dctKernelPKiPfi
.visible .entry _Z9dctKernelPKiPfi(
	.param .u64 .ptr .align 1 _Z9dctKernelPKiPfi_param_0,
	.param .u64 .ptr .align 1 _Z9dctKernelPKiPfi_param_1,
	.param .u32 _Z9dctKernelPKiPfi_param_2
)
{
	.reg .pred 	%p<2>;
	.reg .b32 	%r<18>;
	.reg .b32 	%f<57>;
	.reg .b64 	%rd<13>;
	// demoted variable
	.shared .align 4 .b8 _ZZ9dctKernelPKiPfiE7s_block[256];
	// demoted variable
	.shared .align 4 .b8 _ZZ9dctKernelPKiPfiE6s_temp[256];
	ld.param.u64 	%rd1, [_Z9dctKernelPKiPfi_param_0];
	ld.param.u64 	%rd2, [_Z9dctKernelPKiPfi_param_1];
	ld.param.u32 	%r2, [_Z9dctKernelPKiPfi_param_2];
	mov.u32 	%r1, %ctaid.x;
	setp.ge.s32 	%p1, %r1, %r2;
	@%p1 bra 	$L__BB1_2;
	mov.u32 	%r3, %tid.y;
	mov.u32 	%r4, %tid.x;
	cvta.to.global.u64 	%rd3, %rd2;
	cvta.to.global.u64 	%rd4, %rd1;
	shl.b32 	%r5, %r1, 6;
	shl.b32 	%r6, %r3, 3;
	add.s32 	%r7, %r6, %r4;
	add.s32 	%r8, %r7, %r5;
	mul.wide.u32 	%rd5, %r8, 4;
	add.s64 	%rd6, %rd4, %rd5;
	ld.global.u32 	%r9, [%rd6];
	cvt.rn.f32.s32 	%f1, %r9;
	shl.b32 	%r10, %r3, 5;
	mov.u32 	%r11, _ZZ9dctKernelPKiPfiE7s_block;
	add.s32 	%r12, %r11, %r10;
	shl.b32 	%r13, %r4, 2;
	add.s32 	%r14, %r12, %r13;
	st.shared.f32 	[%r14], %f1;
	bar.sync 	0;
	mul.wide.u32 	%rd7, %r4, 32;
	mov.u64 	%rd8, c_dct_table;
	add.s64 	%rd9, %rd8, %rd7;
	ld.shared.f32 	%f2, [%r12];
	ld.const.f32 	%f3, [%rd9];
	fma.rn.f32 	%f4, %f2, %f3, 0f00000000;
	ld.shared.f32 	%f5, [%r12+4];
	ld.const.f32 	%f6, [%rd9+4];
	fma.rn.f32 	%f7, %f5, %f6, %f4;
	ld.shared.f32 	%f8, [%r12+8];
	ld.const.f32 	%f9, [%rd9+8];
	fma.rn.f32 	%f10, %f8, %f9, %f7;
	ld.shared.f32 	%f11, [%r12+12];
	ld.const.f32 	%f12, [%rd9+12];
	fma.rn.f32 	%f13, %f11, %f12, %f10;
	ld.shared.f32 	%f14, [%r12+16];
	ld.const.f32 	%f15, [%rd9+16];
	fma.rn.f32 	%f16, %f14, %f15, %f13;
	ld.shared.f32 	%f17, [%r12+20];
	ld.const.f32 	%f18, [%rd9+20];
	fma.rn.f32 	%f19, %f17, %f18, %f16;
	ld.shared.f32 	%f20, [%r12+24];
	ld.const.f32 	%f21, [%rd9+24];
	fma.rn.f32 	%f22, %f20, %f21, %f19;
	ld.shared.f32 	%f23, [%r12+28];
	ld.const.f32 	%f24, [%rd9+28];
	fma.rn.f32 	%f25, %f23, %f24, %f22;
	mov.u32 	%r15, _ZZ9dctKernelPKiPfiE6s_temp;
	add.s32 	%r16, %r15, %r13;
	add.s32 	%r17, %r16, %r10;
	st.shared.f32 	[%r17], %f25;
	bar.sync 	0;
	mul.wide.u32 	%rd10, %r3, 32;
	add.s64 	%rd11, %rd8, %rd10;
	ld.shared.f32 	%f26, [%r16];
	ld.const.f32 	%f27, [%rd11];
	fma.rn.f32 	%f28, %f26, %f27, 0f00000000;
	ld.shared.f32 	%f29, [%r16+32];
	ld.const.f32 	%f30, [%rd11+4];
	fma.rn.f32 	%f31, %f29, %f30, %f28;
	ld.shared.f32 	%f32, [%r16+64];
	ld.const.f32 	%f33, [%rd11+8];
	fma.rn.f32 	%f34, %f32, %f33, %f31;
	ld.shared.f32 	%f35, [%r16+96];
	ld.const.f32 	%f36, [%rd11+12];
	fma.rn.f32 	%f37, %f35, %f36, %f34;
	ld.shared.f32 	%f38, [%r16+128];
	ld.const.f32 	%f39, [%rd11+16];
	fma.rn.f32 	%f40, %f38, %f39, %f37;
	ld.shared.f32 	%f41, [%r16+160];
	ld.const.f32 	%f42, [%rd11+20];
	fma.rn.f32 	%f43, %f41, %f42, %f40;
	ld.shared.f32 	%f44, [%r16+192];
	ld.const.f32 	%f45, [%rd11+24];
	fma.rn.f32 	%f46, %f44, %f45, %f43;
	ld.shared.f32 	%f47, [%r16+224];
	ld.const.f32 	%f48, [%rd11+28];
	fma.rn.f32 	%f49, %f47, %f48, %f46;
	mul.f32 	%f50, %f49, 0f42C80000;
	mul.f32 	%f51, %f50, 0f3E800000;
	mov.f32 	%f52, 0f3F000000;
	copysign.f32 	%f53, %f51, %f52;
	add.rz.f32 	%f54, %f51, %f53;
	cvt.rzi.f32.f32 	%f55, %f54;
	div.rn.f32 	%f56, %f55, 0f42C80000;
	add.s64 	%rd12, %rd3, %rd5;
	st.global.f32 	[%rd12], %f56;
$L__BB1_2:
	ret;

}
	// .globl	_Z14quantizeKernelPfPKii
.visible .entry _Z14quantizeKernelPfPKii(
	.param .u64 .ptr .align 1 _Z14quantizeKernelPfPKii_param_0,
	.param .u64 .ptr .align 1 _Z14quantizeKernelPfPKii_param_1,
	.param .u32 _Z14quantizeKernelPfPKii_param_2
)
{
	.reg .pred 	%p<3>;
	.reg .b32 	%r<8>;
	.reg .b32 	%f<8>;
	.reg .b64 	%rd<9>;

	ld.param.u64 	%rd2, [_Z14quantizeKernelPfPKii_param_0];
	ld.param.u64 	%rd3, [_Z14quantizeKernelPfPKii_param_1];
	ld.param.u32 	%r2, [_Z14quantizeKernelPfPKii_param_2];
	mov.u32 	%r1, %ctaid.x;
	setp.ge.s32 	%p1, %r1, %r2;
	@%p1 bra 	$L__BB2_3;
	cvta.to.global.u64 	%rd4, %rd2;
	cvta.to.global.u64 	%rd5, %rd3;
	mov.u32 	%r3, %tid.x;
	shl.b32 	%r4, %r1, 6;
	add.s32 	%r5, %r4, %r3;
	mul.wide.u32 	%rd6, %r5, 4;
	add.s64 	%rd1, %rd4, %rd6;
	ld.global.f32 	%f1, [%rd1];
	mul.wide.u32 	%rd7, %r3, 4;
	add.s64 	%rd8, %rd5, %rd7;
	ld.global.u32 	%r6, [%rd8];
	cvt.rn.f32.s32 	%f2, %r6;
	div.rn.f32 	%f3, %f1, %f2;
	mov.f32 	%f4, 0f3F000000;
	copysign.f32 	%f5, %f3, %f4;
	add.rz.f32 	%f6, %f3, %f5;
	cvt.rzi.f32.f32 	%f7, %f6;
	st.global.f32 	[%rd1], %f7;
	setp.neu.f32 	%p2, %f7, 0f00000000;
	@%p2 bra 	$L__BB2_3;
	mov.b32 	%r7, 0;
	st.global.u32 	[%rd1], %r7;
$L__BB2_3:
	ret;

}
	// .globl	_Z16dequantizeKernelPfPKii
.visible .entry _Z16dequantizeKernelPfPKii(
	.param .u64 .ptr .align 1 _Z16dequantizeKernelPfPKii_param_0,
	.param .u64 .ptr .align 1 _Z16dequantizeKernelPfPKii_param_1,
	.param .u32 _Z16dequantizeKernelPfPKii_param_2
)
{
	.reg .pred 	%p<2>;
	.reg .b32 	%r<7>;
	.reg .b32 	%f<4>;
	.reg .b64 	%rd<9>;

	ld.param.u64 	%rd1, [_Z16dequantizeKernelPfPKii_param_0];
	ld.param.u64 	%rd2, [_Z16dequantizeKernelPfPKii_param_1];
	ld.param.u32 	%r2, [_Z16dequantizeKernelPfPKii_param_2];
	mov.u32 	%r1, %ctaid.x;
	setp.ge.s32 	%p1, %r1, %r2;
	@%p1 bra 	$L__BB3_2;
	cvta.to.global.u64 	%rd3, %rd1;
	cvta.to.global.u64 	%rd4, %rd2;
	mov.u32 	%r3, %tid.x;
	shl.b32 	%r4, %r1, 6;
	add.s32 	%r5, %r4, %r3;
	mul.wide.u32 	%rd5, %r5, 4;
	add.s64 	%rd6, %rd3, %rd5;
	ld.global.f32 	%f1, [%rd6];
	mul.wide.u32 	%rd7, %r3, 4;
	add.s64 	%rd8, %rd4, %rd7;
	ld.global.u32 	%r6, [%rd8];
	cvt.rn.f32.s32 	%f2, %r6;
	mul.f32 	%f3, %f1, %f2;
	st.global.f32 	[%rd6], %f3;
$L__BB3_2:
	ret;

}
	// .globl	_Z10idctKernelPfPii
.visible .entry _Z10idctKernelPfPii(
	.param .u64 .ptr .align 1 _Z10idctKernelPfPii_param_0,
	.param .u64 .ptr .align 1 _Z10idctKernelPfPii_param_1,
	.param .u32 _Z10idctKernelPfPii_param_2
)
{
	.local .align 4 .b8 	__local_depot4[28];
	.reg .b64 	%SP;
	.reg .b64 	%SPL;
	.reg .pred 	%p<100>;
	.reg .b32 	%r<555>;
	.reg .b32 	%f<426>;
	.reg .b64 	%rd<263>;
	.reg .b64 	%fd<71>;
	// demoted variable
	.shared .align 4 .b8 _ZZ10idctKernelPfPiiE7s_block[256];
	// demoted variable
	.shared .align 4 .b8 _ZZ10idctKernelPfPiiE6s_temp[256];
	mov.u64 	%SPL, __local_depot4;
	ld.param.u64 	%rd100, [_Z10idctKernelPfPii_param_0];
	ld.param.u64 	%rd101, [_Z10idctKernelPfPii_param_1];
	ld.param.u32 	%r205, [_Z10idctKernelPfPii_param_2];
	add.u64 	%rd1, %SPL, 0;
	mov.u32 	%r1, %tid.x;
	mov.u32 	%r2, %tid.y;
	mov.u32 	%r3, %ctaid.x;
	setp.ge.s32 	%p1, %r3, %r205;
	@%p1 bra 	$L__BB4_114;
	cvta.to.global.u64 	%rd103, %rd100;
	shl.b32 	%r206, %r3, 6;
	shl.b32 	%r207, %r2, 3;
	add.s32 	%r208, %r207, %r1;
	add.s32 	%r4, %r208, %r206;
	mul.wide.u32 	%rd104, %r4, 4;
	add.s64 	%rd105, %rd103, %rd104;
	ld.global.f32 	%f114, [%rd105];
	shl.b32 	%r209, %r2, 5;
	mov.u32 	%r210, _ZZ10idctKernelPfPiiE7s_block;
	add.s32 	%r5, %r210, %r209;
	shl.b32 	%r211, %r1, 2;
	add.s32 	%r212, %r5, %r211;
	st.shared.f32 	[%r212], %f114;
	bar.sync 	0;
	shl.b32 	%r213, %r1, 1;
	or.b32  	%r6, %r213, 1;
	ld.shared.f32 	%f115, [%r5];
	mul.f32 	%f116, %f115, 0f3F3504F3;
	mov.f32 	%f117, 0f00000000;
	mul.rn.f32 	%f118, %f117, %f117;
	add.f32 	%f119, %f118, 0f00000000;
	fma.rn.f32 	%f120, %f118, 0f37CBAC00, 0fBAB607ED;
	fma.rn.f32 	%f121, %f120, %f118, 0f3D2AAABB;
	fma.rn.f32 	%f122, %f121, %f118, 0fBEFFFFFF;
	fma.rn.f32 	%f1, %f122, %f119, 0f3F800000;
	fma.rn.f32 	%f2, %f116, %f1, 0f00000000;
	ld.shared.f32 	%f3, [%r5+4];
	cvt.rn.f64.u32 	%fd1, %r6;
	mul.f64 	%fd2, %fd1, 0d400921FB54442D18;
	mul.f64 	%fd3, %fd2, 0d3FB0000000000000;
	cvt.rn.f32.f64 	%f4, %fd3;
	mul.f32 	%f123, %f4, 0f3F22F983;
	cvt.rni.s32.f32 	%r502, %f123;
	cvt.rn.f32.s32 	%f124, %r502;
	fma.rn.f32 	%f125, %f124, 0fBFC90FDA, %f4;
	fma.rn.f32 	%f126, %f124, 0fB3A22168, %f125;
	fma.rn.f32 	%f412, %f124, 0fA7C234C5, %f126;
	abs.f32 	%f6, %f4;
	setp.ltu.f32 	%p2, %f6, 0f47CE4780;
	@%p2 bra 	$L__BB4_9;
	setp.eq.f32 	%p3, %f6, 0f7F800000;
	@%p3 bra 	$L__BB4_8;
	mov.b32 	%r8, %f4;
	shl.b32 	%r215, %r8, 8;
	or.b32  	%r9, %r215, -2147483648;
	mov.b64 	%rd223, 0;
	mov.b32 	%r499, 0;
	mov.u64 	%rd221, __cudart_i2opi_f;
	mov.u64 	%rd222, %rd1;
$L__BB4_4:
	.pragma "nounroll";
	ld.global.nc.u32 	%r216, [%rd221];
	mad.wide.u32 	%rd108, %r216, %r9, %rd223;
	shr.u64 	%rd223, %rd108, 32;
	st.local.u32 	[%rd222], %rd108;
	add.s32 	%r499, %r499, 1;
	add.s64 	%rd222, %rd222, 4;
	add.s64 	%rd221, %rd221, 4;
	setp.ne.s32 	%p4, %r499, 6;
	@%p4 bra 	$L__BB4_4;
	shr.u32 	%r217, %r8, 23;
	st.local.u32 	[%rd1+24], %rd223;
	and.b32  	%r12, %r217, 31;
	and.b32  	%r218, %r217, 224;
	add.s32 	%r219, %r218, -128;
	shr.u32 	%r220, %r219, 5;
	mul.wide.u32 	%rd109, %r220, 4;
	sub.s64 	%rd8, %rd1, %rd109;
	ld.local.u32 	%r500, [%rd8+24];
	ld.local.u32 	%r501, [%rd8+20];
	setp.eq.s32 	%p5, %r12, 0;
	@%p5 bra 	$L__BB4_7;
	shf.l.wrap.b32 	%r500, %r501, %r500, %r12;
	ld.local.u32 	%r221, [%rd8+16];
	shf.l.wrap.b32 	%r501, %r221, %r501, %r12;
$L__BB4_7:
	shr.u32 	%r222, %r500, 30;
	shf.l.wrap.b32 	%r223, %r501, %r500, 2;
	shl.b32 	%r224, %r501, 2;
	shr.u32 	%r225, %r223, 31;
	add.s32 	%r502, %r225, %r222;
	shr.s32 	%r226, %r223, 31;
	xor.b32  	%r227, %r226, %r223;
	xor.b32  	%r228, %r226, %r224;
	cvt.u64.u32 	%rd110, %r227;
	shl.b64 	%rd111, %rd110, 32;
	cvt.u64.u32 	%rd112, %r228;
	or.b64  	%rd113, %rd111, %rd112;
	cvt.rn.f64.s64 	%fd4, %rd113;
	mul.f64 	%fd5, %fd4, 0d3BF921FB54442D19;
	cvt.rn.f32.f64 	%f127, %fd5;
	neg.f32 	%f128, %f127;
	setp.lt.s32 	%p6, %r223, 0;
	selp.f32 	%f412, %f128, %f127, %p6;
	bra.uni 	$L__BB4_9;
$L__BB4_8:
	mov.f32 	%f129, 0f00000000;
	mul.rn.f32 	%f412, %f4, %f129;
	mov.b32 	%r502, 0;
$L__BB4_9:
	add.s32 	%r230, %r502, 1;
	mul.rn.f32 	%f130, %f412, %f412;
	and.b32  	%r231, %r502, 1;
	setp.eq.b32 	%p7, %r231, 1;
	selp.f32 	%f131, %f412, 0f3F800000, %p7;
	fma.rn.f32 	%f132, %f130, %f131, 0f00000000;
	fma.rn.f32 	%f133, %f130, 0f37CBAC00, 0fBAB607ED;
	selp.f32 	%f134, 0fB94D4153, %f133, %p7;
	selp.f32 	%f135, 0f3C0885E4, 0f3D2AAABB, %p7;
	fma.rn.f32 	%f136, %f134, %f130, %f135;
	selp.f32 	%f137, 0fBE2AAAA8, 0fBEFFFFFF, %p7;
	fma.rn.f32 	%f138, %f136, %f130, %f137;
	fma.rn.f32 	%f139, %f138, %f132, %f131;
	and.b32  	%r232, %r230, 2;
	setp.eq.s32 	%p8, %r232, 0;
	mov.f32 	%f140, 0f00000000;
	sub.f32 	%f141, %f140, %f139;
	selp.f32 	%f142, %f139, %f141, %p8;
	fma.rn.f32 	%f10, %f3, %f142, %f2;
	ld.shared.f32 	%f11, [%r5+8];
	shl.b32 	%r233, %r6, 1;
	cvt.rn.f64.u32 	%fd6, %r233;
	mul.f64 	%fd7, %fd6, 0d400921FB54442D18;
	mul.f64 	%fd8, %fd7, 0d3FB0000000000000;
	cvt.rn.f32.f64 	%f12, %fd8;
	mul.f32 	%f143, %f12, 0f3F22F983;
	cvt.rni.s32.f32 	%r506, %f143;
	cvt.rn.f32.s32 	%f144, %r506;
	fma.rn.f32 	%f145, %f144, 0fBFC90FDA, %f12;
	fma.rn.f32 	%f146, %f144, 0fB3A22168, %f145;
	fma.rn.f32 	%f413, %f144, 0fA7C234C5, %f146;
	abs.f32 	%f14, %f12;
	setp.ltu.f32 	%p9, %f14, 0f47CE4780;
	@%p9 bra 	$L__BB4_17;
	setp.eq.f32 	%p10, %f14, 0f7F800000;
	@%p10 bra 	$L__BB4_16;
	mov.b32 	%r22, %f12;
	shl.b32 	%r235, %r22, 8;
	or.b32  	%r23, %r235, -2147483648;
	mov.b64 	%rd226, 0;
	mov.b32 	%r503, 0;
	mov.u64 	%rd224, __cudart_i2opi_f;
	mov.u64 	%rd225, %rd1;
$L__BB4_12:
	.pragma "nounroll";
	ld.global.nc.u32 	%r236, [%rd224];
	mad.wide.u32 	%rd116, %r236, %r23, %rd226;
	shr.u64 	%rd226, %rd116, 32;
	st.local.u32 	[%rd225], %rd116;
	add.s32 	%r503, %r503, 1;
	add.s64 	%rd225, %rd225, 4;
	add.s64 	%rd224, %rd224, 4;
	setp.ne.s32 	%p11, %r503, 6;
	@%p11 bra 	$L__BB4_12;
	shr.u32 	%r237, %r22, 23;
	st.local.u32 	[%rd1+24], %rd226;
	and.b32  	%r26, %r237, 31;
	and.b32  	%r238, %r237, 224;
	add.s32 	%r239, %r238, -128;
	shr.u32 	%r240, %r239, 5;
	mul.wide.u32 	%rd117, %r240, 4;
	sub.s64 	%rd15, %rd1, %rd117;
	ld.local.u32 	%r504, [%rd15+24];
	ld.local.u32 	%r505, [%rd15+20];
	setp.eq.s32 	%p12, %r26, 0;
	@%p12 bra 	$L__BB4_15;
	shf.l.wrap.b32 	%r504, %r505, %r504, %r26;
	ld.local.u32 	%r241, [%rd15+16];
	shf.l.wrap.b32 	%r505, %r241, %r505, %r26;
$L__BB4_15:
	shr.u32 	%r242, %r504, 30;
	shf.l.wrap.b32 	%r243, %r505, %r504, 2;
	shl.b32 	%r244, %r505, 2;
	shr.u32 	%r245, %r243, 31;
	add.s32 	%r506, %r245, %r242;
	shr.s32 	%r246, %r243, 31;
	xor.b32  	%r247, %r246, %r243;
	xor.b32  	%r248, %r246, %r244;
	cvt.u64.u32 	%rd118, %r247;
	shl.b64 	%rd119, %rd118, 32;
	cvt.u64.u32 	%rd120, %r248;
	or.b64  	%rd121, %rd119, %rd120;
	cvt.rn.f64.s64 	%fd9, %rd121;
	mul.f64 	%fd10, %fd9, 0d3BF921FB54442D19;
	cvt.rn.f32.f64 	%f147, %fd10;
	neg.f32 	%f148, %f147;
	setp.lt.s32 	%p13, %r243, 0;
	selp.f32 	%f413, %f148, %f147, %p13;
	bra.uni 	$L__BB4_17;
$L__BB4_16:
	mov.f32 	%f149, 0f00000000;
	mul.rn.f32 	%f413, %f12, %f149;
	mov.b32 	%r506, 0;
$L__BB4_17:
	add.s32 	%r250, %r506, 1;
	mul.rn.f32 	%f150, %f413, %f413;
	and.b32  	%r251, %r506, 1;
	setp.eq.b32 	%p14, %r251, 1;
	selp.f32 	%f151, %f413, 0f3F800000, %p14;
	fma.rn.f32 	%f152, %f150, %f151, 0f00000000;
	fma.rn.f32 	%f153, %f150, 0f37CBAC00, 0fBAB607ED;
	selp.f32 	%f154, 0fB94D4153, %f153, %p14;
	selp.f32 	%f155, 0f3C0885E4, 0f3D2AAABB, %p14;
	fma.rn.f32 	%f156, %f154, %f150, %f155;
	selp.f32 	%f157, 0fBE2AAAA8, 0fBEFFFFFF, %p14;
	fma.rn.f32 	%f158, %f156, %f150, %f157;
	fma.rn.f32 	%f159, %f158, %f152, %f151;
	and.b32  	%r252, %r250, 2;
	setp.eq.s32 	%p15, %r252, 0;
	mov.f32 	%f160, 0f00000000;
	sub.f32 	%f161, %f160, %f159;
	selp.f32 	%f162, %f159, %f161, %p15;
	fma.rn.f32 	%f18, %f11, %f162, %f10;
	ld.shared.f32 	%f19, [%r5+12];
	mul.lo.s32 	%r253, %r6, 3;
	cvt.rn.f64.u32 	%fd11, %r253;
	mul.f64 	%fd12, %fd11, 0d400921FB54442D18;
	mul.f64 	%fd13, %fd12, 0d3FB0000000000000;
	cvt.rn.f32.f64 	%f20, %fd13;
	mul.f32 	%f163, %f20, 0f3F22F983;
	cvt.rni.s32.f32 	%r510, %f163;
	cvt.rn.f32.s32 	%f164, %r510;
	fma.rn.f32 	%f165, %f164, 0fBFC90FDA, %f20;
	fma.rn.f32 	%f166, %f164, 0fB3A22168, %f165;
	fma.rn.f32 	%f414, %f164, 0fA7C234C5, %f166;
	abs.f32 	%f22, %f20;
	setp.ltu.f32 	%p16, %f22, 0f47CE4780;
	@%p16 bra 	$L__BB4_25;
	setp.eq.f32 	%p17, %f22, 0f7F800000;
	@%p17 bra 	$L__BB4_24;
	mov.b32 	%r36, %f20;
	shl.b32 	%r255, %r36, 8;
	or.b32  	%r37, %r255, -2147483648;
	mov.b64 	%rd229, 0;
	mov.b32 	%r507, 0;
	mov.u64 	%rd227, __cudart_i2opi_f;
	mov.u64 	%rd228, %rd1;
$L__BB4_20:
	.pragma "nounroll";
	ld.global.nc.u32 	%r256, [%rd227];
	mad.wide.u32 	%rd124, %r256, %r37, %rd229;
	shr.u64 	%rd229, %rd124, 32;
	st.local.u32 	[%rd228], %rd124;
	add.s32 	%r507, %r507, 1;
	add.s64 	%rd228, %rd228, 4;
	add.s64 	%rd227, %rd227, 4;
	setp.ne.s32 	%p18, %r507, 6;
	@%p18 bra 	$L__BB4_20;
	shr.u32 	%r257, %r36, 23;
	st.local.u32 	[%rd1+24], %rd229;
	and.b32  	%r40, %r257, 31;
	and.b32  	%r258, %r257, 224;
	add.s32 	%r259, %r258, -128;
	shr.u32 	%r260, %r259, 5;
	mul.wide.u32 	%rd125, %r260, 4;
	sub.s64 	%rd22, %rd1, %rd125;
	ld.local.u32 	%r508, [%rd22+24];
	ld.local.u32 	%r509, [%rd22+20];
	setp.eq.s32 	%p19, %r40, 0;
	@%p19 bra 	$L__BB4_23;
	shf.l.wrap.b32 	%r508, %r509, %r508, %r40;
	ld.local.u32 	%r261, [%rd22+16];
	shf.l.wrap.b32 	%r509, %r261, %r509, %r40;
$L__BB4_23:
	shr.u32 	%r262, %r508, 30;
	shf.l.wrap.b32 	%r263, %r509, %r508, 2;
	shl.b32 	%r264, %r509, 2;
	shr.u32 	%r265, %r263, 31;
	add.s32 	%r510, %r265, %r262;
	shr.s32 	%r266, %r263, 31;
	xor.b32  	%r267, %r266, %r263;
	xor.b32  	%r268, %r266, %r264;
	cvt.u64.u32 	%rd126, %r267;
	shl.b64 	%rd127, %rd126, 32;
	cvt.u64.u32 	%rd128, %r268;
	or.b64  	%rd129, %rd127, %rd128;
	cvt.rn.f64.s64 	%fd14, %rd129;
	mul.f64 	%fd15, %fd14, 0d3BF921FB54442D19;
	cvt.rn.f32.f64 	%f167, %fd15;
	neg.f32 	%f168, %f167;
	setp.lt.s32 	%p20, %r263, 0;
	selp.f32 	%f414, %f168, %f167, %p20;
	bra.uni 	$L__BB4_25;
$L__BB4_24:
	mov.f32 	%f169, 0f00000000;
	mul.rn.f32 	%f414, %f20, %f169;
	mov.b32 	%r510, 0;
$L__BB4_25:
	add.s32 	%r270, %r510, 1;
	mul.rn.f32 	%f170, %f414, %f414;
	and.b32  	%r271, %r510, 1;
	setp.eq.b32 	%p21, %r271, 1;
	selp.f32 	%f171, %f414, 0f3F800000, %p21;
	fma.rn.f32 	%f172, %f170, %f171, 0f00000000;
	fma.rn.f32 	%f173, %f170, 0f37CBAC00, 0fBAB607ED;
	selp.f32 	%f174, 0fB94D4153, %f173, %p21;
	selp.f32 	%f175, 0f3C0885E4, 0f3D2AAABB, %p21;
	fma.rn.f32 	%f176, %f174, %f170, %f175;
	selp.f32 	%f177, 0fBE2AAAA8, 0fBEFFFFFF, %p21;
	fma.rn.f32 	%f178, %f176, %f170, %f177;
	fma.rn.f32 	%f179, %f178, %f172, %f171;
	and.b32  	%r272, %r270, 2;
	setp.eq.s32 	%p22, %r272, 0;
	mov.f32 	%f180, 0f00000000;
	sub.f32 	%f181, %f180, %f179;
	selp.f32 	%f182, %f179, %f181, %p22;
	fma.rn.f32 	%f26, %f19, %f182, %f18;
	ld.shared.f32 	%f27, [%r5+16];
	shl.b32 	%r273, %r6, 2;
	cvt.rn.f64.u32 	%fd16, %r273;
	mul.f64 	%fd17, %fd16, 0d400921FB54442D18;
	mul.f64 	%fd18, %fd17, 0d3FB0000000000000;
	cvt.rn.f32.f64 	%f28, %fd18;
	mul.f32 	%f183, %f28, 0f3F22F983;
	cvt.rni.s32.f32 	%r514, %f183;
	cvt.rn.f32.s32 	%f184, %r514;
	fma.rn.f32 	%f185, %f184, 0fBFC90FDA, %f28;
	fma.rn.f32 	%f186, %f184, 0fB3A22168, %f185;
	fma.rn.f32 	%f415, %f184, 0fA7C234C5, %f186;
	abs.f32 	%f30, %f28;
	setp.ltu.f32 	%p23, %f30, 0f47CE4780;
	@%p23 bra 	$L__BB4_33;
	setp.eq.f32 	%p24, %f30, 0f7F800000;
	@%p24 bra 	$L__BB4_32;
	mov.b32 	%r50, %f28;
	shl.b32 	%r275, %r50, 8;
	or.b32  	%r51, %r275, -2147483648;
	mov.b64 	%rd232, 0;
	mov.b32 	%r511, 0;
	mov.u64 	%rd230, __cudart_i2opi_f;
	mov.u64 	%rd231, %rd1;
$L__BB4_28:
	.pragma "nounroll";
	ld.global.nc.u32 	%r276, [%rd230];
	mad.wide.u32 	%rd132, %r276, %r51, %rd232;
	shr.u64 	%rd232, %rd132, 32;
	st.local.u32 	[%rd231], %rd132;
	add.s32 	%r511, %r511, 1;
	add.s64 	%rd231, %rd231, 4;
	add.s64 	%rd230, %rd230, 4;
	setp.ne.s32 	%p25, %r511, 6;
	@%p25 bra 	$L__BB4_28;
	shr.u32 	%r277, %r50, 23;
	st.local.u32 	[%rd1+24], %rd232;
	and.b32  	%r54, %r277, 31;
	and.b32  	%r278, %r277, 224;
	add.s32 	%r279, %r278, -128;
	shr.u32 	%r280, %r279, 5;
	mul.wide.u32 	%rd133, %r280, 4;
	sub.s64 	%rd29, %rd1, %rd133;
	ld.local.u32 	%r512, [%rd29+24];
	ld.local.u32 	%r513, [%rd29+20];
	setp.eq.s32 	%p26, %r54, 0;
	@%p26 bra 	$L__BB4_31;
	shf.l.wrap.b32 	%r512, %r513, %r512, %r54;
	ld.local.u32 	%r281, [%rd29+16];
	shf.l.wrap.b32 	%r513, %r281, %r513, %r54;
$L__BB4_31:
	shr.u32 	%r282, %r512, 30;
	shf.l.wrap.b32 	%r283, %r513, %r512, 2;
	shl.b32 	%r284, %r513, 2;
	shr.u32 	%r285, %r283, 31;
	add.s32 	%r514, %r285, %r282;
	shr.s32 	%r286, %r283, 31;
	xor.b32  	%r287, %r286, %r283;
	xor.b32  	%r288, %r286, %r284;
	cvt.u64.u32 	%rd134, %r287;
	shl.b64 	%rd135, %rd134, 32;
	cvt.u64.u32 	%rd136, %r288;
	or.b64  	%rd137, %rd135, %rd136;
	cvt.rn.f64.s64 	%fd19, %rd137;
	mul.f64 	%fd20, %fd19, 0d3BF921FB54442D19;
	cvt.rn.f32.f64 	%f187, %fd20;
	neg.f32 	%f188, %f187;
	setp.lt.s32 	%p27, %r283, 0;
	selp.f32 	%f415, %f188, %f187, %p27;
	bra.uni 	$L__BB4_33;
$L__BB4_32:
	mov.f32 	%f189, 0f00000000;
	mul.rn.f32 	%f415, %f28, %f189;
	mov.b32 	%r514, 0;
$L__BB4_33:
	add.s32 	%r290, %r514, 1;
	mul.rn.f32 	%f190, %f415, %f415;
	and.b32  	%r291, %r514, 1;
	setp.eq.b32 	%p28, %r291, 1;
	selp.f32 	%f191, %f415, 0f3F800000, %p28;
	fma.rn.f32 	%f192, %f190, %f191, 0f00000000;
	fma.rn.f32 	%f193, %f190, 0f37CBAC00, 0fBAB607ED;
	selp.f32 	%f194, 0fB94D4153, %f193, %p28;
	selp.f32 	%f195, 0f3C0885E4, 0f3D2AAABB, %p28;
	fma.rn.f32 	%f196, %f194, %f190, %f195;
	selp.f32 	%f197, 0fBE2AAAA8, 0fBEFFFFFF, %p28;
	fma.rn.f32 	%f198, %f196, %f190, %f197;
	fma.rn.f32 	%f199, %f198, %f192, %f191;
	and.b32  	%r292, %r290, 2;
	setp.eq.s32 	%p29, %r292, 0;
	mov.f32 	%f200, 0f00000000;
	sub.f32 	%f201, %f200, %f199;
	selp.f32 	%f202, %f199, %f201, %p29;
	fma.rn.f32 	%f34, %f27, %f202, %f26;
	ld.shared.f32 	%f35, [%r5+20];
	mul.lo.s32 	%r293, %r6, 5;
	cvt.rn.f64.u32 	%fd21, %r293;
	mul.f64 	%fd22, %fd21, 0d400921FB54442D18;
	mul.f64 	%fd23, %fd22, 0d3FB0000000000000;
	cvt.rn.f32.f64 	%f36, %fd23;
	mul.f32 	%f203, %f36, 0f3F22F983;
	cvt.rni.s32.f32 	%r518, %f203;
	cvt.rn.f32.s32 	%f204, %r518;
	fma.rn.f32 	%f205, %f204, 0fBFC90FDA, %f36;
	fma.rn.f32 	%f206, %f204, 0fB3A22168, %f205;
	fma.rn.f32 	%f416, %f204, 0fA7C234C5, %f206;
	abs.f32 	%f38, %f36;
	setp.ltu.f32 	%p30, %f38, 0f47CE4780;
	@%p30 bra 	$L__BB4_41;
	setp.eq.f32 	%p31, %f38, 0f7F800000;
	@%p31 bra 	$L__BB4_40;
	mov.b32 	%r64, %f36;
	shl.b32 	%r295, %r64, 8;
	or.b32  	%r65, %r295, -2147483648;
	mov.b64 	%rd235, 0;
	mov.b32 	%r515, 0;
	mov.u64 	%rd233, __cudart_i2opi_f;
	mov.u64 	%rd234, %rd1;
$L__BB4_36:
	.pragma "nounroll";
	ld.global.nc.u32 	%r296, [%rd233];
	mad.wide.u32 	%rd140, %r296, %r65, %rd235;
	shr.u64 	%rd235, %rd140, 32;
	st.local.u32 	[%rd234], %rd140;
	add.s32 	%r515, %r515, 1;
	add.s64 	%rd234, %rd234, 4;
	add.s64 	%rd233, %rd233, 4;
	setp.ne.s32 	%p32, %r515, 6;
	@%p32 bra 	$L__BB4_36;
	shr.u32 	%r297, %r64, 23;
	st.local.u32 	[%rd1+24], %rd235;
	and.b32  	%r68, %r297, 31;
	and.b32  	%r298, %r297, 224;
	add.s32 	%r299, %r298, -128;
	shr.u32 	%r300, %r299, 5;
	mul.wide.u32 	%rd141, %r300, 4;
	sub.s64 	%rd36, %rd1, %rd141;
	ld.local.u32 	%r516, [%rd36+24];
	ld.local.u32 	%r517, [%rd36+20];
	setp.eq.s32 	%p33, %r68, 0;
	@%p33 bra 	$L__BB4_39;
	shf.l.wrap.b32 	%r516, %r517, %r516, %r68;
	ld.local.u32 	%r301, [%rd36+16];
	shf.l.wrap.b32 	%r517, %r301, %r517, %r68;
$L__BB4_39:
	shr.u32 	%r302, %r516, 30;
	shf.l.wrap.b32 	%r303, %r517, %r516, 2;
	shl.b32 	%r304, %r517, 2;
	shr.u32 	%r305, %r303, 31;
	add.s32 	%r518, %r305, %r302;
	shr.s32 	%r306, %r303, 31;
	xor.b32  	%r307, %r306, %r303;
	xor.b32  	%r308, %r306, %r304;
	cvt.u64.u32 	%rd142, %r307;
	shl.b64 	%rd143, %rd142, 32;
	cvt.u64.u32 	%rd144, %r308;
	or.b64  	%rd145, %rd143, %rd144;
	cvt.rn.f64.s64 	%fd24, %rd145;
	mul.f64 	%fd25, %fd24, 0d3BF921FB54442D19;
	cvt.rn.f32.f64 	%f207, %fd25;
	neg.f32 	%f208, %f207;
	setp.lt.s32 	%p34, %r303, 0;
	selp.f32 	%f416, %f208, %f207, %p34;
	bra.uni 	$L__BB4_41;
$L__BB4_40:
	mov.f32 	%f209, 0f00000000;
	mul.rn.f32 	%f416, %f36, %f209;
	mov.b32 	%r518, 0;
$L__BB4_41:
	add.s32 	%r310, %r518, 1;
	mul.rn.f32 	%f210, %f416, %f416;
	and.b32  	%r311, %r518, 1;
	setp.eq.b32 	%p35, %r311, 1;
	selp.f32 	%f211, %f416, 0f3F800000, %p35;
	fma.rn.f32 	%f212, %f210, %f211, 0f00000000;
	fma.rn.f32 	%f213, %f210, 0f37CBAC00, 0fBAB607ED;
	selp.f32 	%f214, 0fB94D4153, %f213, %p35;
	selp.f32 	%f215, 0f3C0885E4, 0f3D2AAABB, %p35;
	fma.rn.f32 	%f216, %f214, %f210, %f215;
	selp.f32 	%f217, 0fBE2AAAA8, 0fBEFFFFFF, %p35;
	fma.rn.f32 	%f218, %f216, %f210, %f217;
	fma.rn.f32 	%f219, %f218, %f212, %f211;
	and.b32  	%r312, %r310, 2;
	setp.eq.s32 	%p36, %r312, 0;
	mov.f32 	%f220, 0f00000000;
	sub.f32 	%f221, %f220, %f219;
	selp.f32 	%f222, %f219, %f221, %p36;
	fma.rn.f32 	%f42, %f35, %f222, %f34;
	ld.shared.f32 	%f43, [%r5+24];
	mul.lo.s32 	%r313, %r6, 6;
	cvt.rn.f64.u32 	%fd26, %r313;
	mul.f64 	%fd27, %fd26, 0d400921FB54442D18;
	mul.f64 	%fd28, %fd27, 0d3FB0000000000000;
	cvt.rn.f32.f64 	%f44, %fd28;
	mul.f32 	%f223, %f44, 0f3F22F983;
	cvt.rni.s32.f32 	%r522, %f223;
	cvt.rn.f32.s32 	%f224, %r522;
	fma.rn.f32 	%f225, %f224, 0fBFC90FDA, %f44;
	fma.rn.f32 	%f226, %f224, 0fB3A22168, %f225;
	fma.rn.f32 	%f417, %f224, 0fA7C234C5, %f226;
	abs.f32 	%f46, %f44;
	setp.ltu.f32 	%p37, %f46, 0f47CE4780;
	@%p37 bra 	$L__BB4_49;
	setp.eq.f32 	%p38, %f46, 0f7F800000;
	@%p38 bra 	$L__BB4_48;
	mov.b32 	%r78, %f44;
	shl.b32 	%r315, %r78, 8;
	or.b32  	%r79, %r315, -2147483648;
	mov.b64 	%rd238, 0;
	mov.b32 	%r519, 0;
	mov.u64 	%rd236, __cudart_i2opi_f;
	mov.u64 	%rd237, %rd1;
$L__BB4_44:
	.pragma "nounroll";
	ld.global.nc.u32 	%r316, [%rd236];
	mad.wide.u32 	%rd148, %r316, %r79, %rd238;
	shr.u64 	%rd238, %rd148, 32;
	st.local.u32 	[%rd237], %rd148;
	add.s32 	%r519, %r519, 1;
	add.s64 	%rd237, %rd237, 4;
	add.s64 	%rd236, %rd236, 4;
	setp.ne.s32 	%p39, %r519, 6;
	@%p39 bra 	$L__BB4_44;
	shr.u32 	%r317, %r78, 23;
	st.local.u32 	[%rd1+24], %rd238;
	and.b32  	%r82, %r317, 31;
	and.b32  	%r318, %r317, 224;
	add.s32 	%r319, %r318, -128;
	shr.u32 	%r320, %r319, 5;
	mul.wide.u32 	%rd149, %r320, 4;
	sub.s64 	%rd43, %rd1, %rd149;
	ld.local.u32 	%r520, [%rd43+24];
	ld.local.u32 	%r521, [%rd43+20];
	setp.eq.s32 	%p40, %r82, 0;
	@%p40 bra 	$L__BB4_47;
	shf.l.wrap.b32 	%r520, %r521, %r520, %r82;
	ld.local.u32 	%r321, [%rd43+16];
	shf.l.wrap.b32 	%r521, %r321, %r521, %r82;
$L__BB4_47:
	shr.u32 	%r322, %r520, 30;
	shf.l.wrap.b32 	%r323, %r521, %r520, 2;
	shl.b32 	%r324, %r521, 2;
	shr.u32 	%r325, %r323, 31;
	add.s32 	%r522, %r325, %r322;
	shr.s32 	%r326, %r323, 31;
	xor.b32  	%r327, %r326, %r323;
	xor.b32  	%r328, %r326, %r324;
	cvt.u64.u32 	%rd150, %r327;
	shl.b64 	%rd151, %rd150, 32;
	cvt.u64.u32 	%rd152, %r328;
	or.b64  	%rd153, %rd151, %rd152;
	cvt.rn.f64.s64 	%fd29, %rd153;
	mul.f64 	%fd30, %fd29, 0d3BF921FB54442D19;
	cvt.rn.f32.f64 	%f227, %fd30;
	neg.f32 	%f228, %f227;
	setp.lt.s32 	%p41, %r323, 0;
	selp.f32 	%f417, %f228, %f227, %p41;
	bra.uni 	$L__BB4_49;
$L__BB4_48:
	mov.f32 	%f229, 0f00000000;
	mul.rn.f32 	%f417, %f44, %f229;
	mov.b32 	%r522, 0;
$L__BB4_49:
	add.s32 	%r330, %r522, 1;
	mul.rn.f32 	%f230, %f417, %f417;
	and.b32  	%r331, %r522, 1;
	setp.eq.b32 	%p42, %r331, 1;
	selp.f32 	%f231, %f417, 0f3F800000, %p42;
	fma.rn.f32 	%f232, %f230, %f231, 0f00000000;
	fma.rn.f32 	%f233, %f230, 0f37CBAC00, 0fBAB607ED;
	selp.f32 	%f234, 0fB94D4153, %f233, %p42;
	selp.f32 	%f235, 0f3C0885E4, 0f3D2AAABB, %p42;
	fma.rn.f32 	%f236, %f234, %f230, %f235;
	selp.f32 	%f237, 0fBE2AAAA8, 0fBEFFFFFF, %p42;
	fma.rn.f32 	%f238, %f236, %f230, %f237;
	fma.rn.f32 	%f239, %f238, %f232, %f231;
	and.b32  	%r332, %r330, 2;
	setp.eq.s32 	%p43, %r332, 0;
	mov.f32 	%f240, 0f00000000;
	sub.f32 	%f241, %f240, %f239;
	selp.f32 	%f242, %f239, %f241, %p43;
	fma.rn.f32 	%f50, %f43, %f242, %f42;
	ld.shared.f32 	%f51, [%r5+28];
	mul.lo.s32 	%r333, %r6, 7;
	cvt.rn.f64.u32 	%fd31, %r333;
	mul.f64 	%fd32, %fd31, 0d400921FB54442D18;
	mul.f64 	%fd33, %fd32, 0d3FB0000000000000;
	cvt.rn.f32.f64 	%f52, %fd33;
	mul.f32 	%f243, %f52, 0f3F22F983;
	cvt.rni.s32.f32 	%r526, %f243;
	cvt.rn.f32.s32 	%f244, %r526;
	fma.rn.f32 	%f245, %f244, 0fBFC90FDA, %f52;
	fma.rn.f32 	%f246, %f244, 0fB3A22168, %f245;
	fma.rn.f32 	%f418, %f244, 0fA7C234C5, %f246;
	abs.f32 	%f54, %f52;
	setp.ltu.f32 	%p44, %f54, 0f47CE4780;
	@%p44 bra 	$L__BB4_57;
	setp.eq.f32 	%p45, %f54, 0f7F800000;
	@%p45 bra 	$L__BB4_56;
	mov.b32 	%r92, %f52;
	shl.b32 	%r335, %r92, 8;
	or.b32  	%r93, %r335, -2147483648;
	mov.b64 	%rd241, 0;
	mov.b32 	%r523, 0;
	mov.u64 	%rd239, __cudart_i2opi_f;
	mov.u64 	%rd240, %rd1;
$L__BB4_52:
	.pragma "nounroll";
	ld.global.nc.u32 	%r336, [%rd239];
	mad.wide.u32 	%rd156, %r336, %r93, %rd241;
	shr.u64 	%rd241, %rd156, 32;
	st.local.u32 	[%rd240], %rd156;
	add.s32 	%r523, %r523, 1;
	add.s64 	%rd240, %rd240, 4;
	add.s64 	%rd239, %rd239, 4;
	setp.ne.s32 	%p46, %r523, 6;
	@%p46 bra 	$L__BB4_52;
	shr.u32 	%r337, %r92, 23;
	st.local.u32 	[%rd1+24], %rd241;
	and.b32  	%r96, %r337, 31;
	and.b32  	%r338, %r337, 224;
	add.s32 	%r339, %r338, -128;
	shr.u32 	%r340, %r339, 5;
	mul.wide.u32 	%rd157, %r340, 4;
	sub.s64 	%rd50, %rd1, %rd157;
	ld.local.u32 	%r524, [%rd50+24];
	ld.local.u32 	%r525, [%rd50+20];
	setp.eq.s32 	%p47, %r96, 0;
	@%p47 bra 	$L__BB4_55;
	shf.l.wrap.b32 	%r524, %r525, %r524, %r96;
	ld.local.u32 	%r341, [%rd50+16];
	shf.l.wrap.b32 	%r525, %r341, %r525, %r96;
$L__BB4_55:
	shr.u32 	%r342, %r524, 30;
	shf.l.wrap.b32 	%r343, %r525, %r524, 2;
	shl.b32 	%r344, %r525, 2;
	shr.u32 	%r345, %r343, 31;
	add.s32 	%r526, %r345, %r342;
	shr.s32 	%r346, %r343, 31;
	xor.b32  	%r347, %r346, %r343;
	xor.b32  	%r348, %r346, %r344;
	cvt.u64.u32 	%rd158, %r347;
	shl.b64 	%rd159, %rd158, 32;
	cvt.u64.u32 	%rd160, %r348;
	or.b64  	%rd161, %rd159, %rd160;
	cvt.rn.f64.s64 	%fd34, %rd161;
	mul.f64 	%fd35, %fd34, 0d3BF921FB54442D19;
	cvt.rn.f32.f64 	%f247, %fd35;
	neg.f32 	%f248, %f247;
	setp.lt.s32 	%p48, %r343, 0;
	selp.f32 	%f418, %f248, %f247, %p48;
	bra.uni 	$L__BB4_57;
$L__BB4_56:
	mov.f32 	%f249, 0f00000000;
	mul.rn.f32 	%f418, %f52, %f249;
	mov.b32 	%r526, 0;
$L__BB4_57:
	add.s32 	%r350, %r526, 1;
	mul.rn.f32 	%f250, %f418, %f418;
	and.b32  	%r351, %r526, 1;
	setp.eq.b32 	%p49, %r351, 1;
	selp.f32 	%f251, %f418, 0f3F800000, %p49;
	fma.rn.f32 	%f252, %f250, %f251, 0f00000000;
	fma.rn.f32 	%f253, %f250, 0f37CBAC00, 0fBAB607ED;
	selp.f32 	%f254, 0fB94D4153, %f253, %p49;
	selp.f32 	%f255, 0f3C0885E4, 0f3D2AAABB, %p49;
	fma.rn.f32 	%f256, %f254, %f250, %f255;
	selp.f32 	%f257, 0fBE2AAAA8, 0fBEFFFFFF, %p49;
	fma.rn.f32 	%f258, %f256, %f250, %f257;
	fma.rn.f32 	%f259, %f258, %f252, %f251;
	and.b32  	%r352, %r350, 2;
	setp.eq.s32 	%p50, %r352, 0;
	mov.f32 	%f260, 0f00000000;
	sub.f32 	%f261, %f260, %f259;
	selp.f32 	%f262, %f259, %f261, %p50;
	fma.rn.f32 	%f263, %f51, %f262, %f50;
	mov.u32 	%r354, _ZZ10idctKernelPfPiiE6s_temp;
	add.s32 	%r105, %r354, %r211;
	add.s32 	%r356, %r105, %r209;
	st.shared.f32 	[%r356], %f263;
	bar.sync 	0;
	shl.b32 	%r357, %r2, 1;
	or.b32  	%r106, %r357, 1;
	ld.shared.f32 	%f264, [%r105];
	mul.f32 	%f265, %f264, 0f3F3504F3;
	fma.rn.f32 	%f58, %f265, %f1, 0f00000000;
	ld.shared.f32 	%f59, [%r105+32];
	cvt.rn.f64.u32 	%fd36, %r106;
	mul.f64 	%fd37, %fd36, 0d400921FB54442D18;
	mul.f64 	%fd38, %fd37, 0d3FB0000000000000;
	cvt.rn.f32.f64 	%f60, %fd38;
	mul.f32 	%f266, %f60, 0f3F22F983;
	cvt.rni.s32.f32 	%r530, %f266;
	cvt.rn.f32.s32 	%f267, %r530;
	fma.rn.f32 	%f268, %f267, 0fBFC90FDA, %f60;
	fma.rn.f32 	%f269, %f267, 0fB3A22168, %f268;
	fma.rn.f32 	%f419, %f267, 0fA7C234C5, %f269;
	abs.f32 	%f62, %f60;
	setp.ltu.f32 	%p51, %f62, 0f47CE4780;
	@%p51 bra 	$L__BB4_65;
	setp.eq.f32 	%p52, %f62, 0f7F800000;
	@%p52 bra 	$L__BB4_64;
	mov.b32 	%r108, %f60;
	shl.b32 	%r359, %r108, 8;
	or.b32  	%r109, %r359, -2147483648;
	mov.b64 	%rd244, 0;
	mov.b32 	%r527, 0;
	mov.u64 	%rd242, __cudart_i2opi_f;
	mov.u64 	%rd243, %rd1;
$L__BB4_60:
	.pragma "nounroll";
	ld.global.nc.u32 	%r360, [%rd242];
	mad.wide.u32 	%rd164, %r360, %r109, %rd244;
	shr.u64 	%rd244, %rd164, 32;
	st.local.u32 	[%rd243], %rd164;
	add.s32 	%r527, %r527, 1;
	add.s64 	%rd243, %rd243, 4;
	add.s64 	%rd242, %rd242, 4;
	setp.ne.s32 	%p53, %r527, 6;
	@%p53 bra 	$L__BB4_60;
	shr.u32 	%r361, %r108, 23;
	st.local.u32 	[%rd1+24], %rd244;
	and.b32  	%r112, %r361, 31;
	and.b32  	%r362, %r361, 224;
	add.s32 	%r363, %r362, -128;
	shr.u32 	%r364, %r363, 5;
	mul.wide.u32 	%rd165, %r364, 4;
	sub.s64 	%rd57, %rd1, %rd165;
	ld.local.u32 	%r528, [%rd57+24];
	ld.local.u32 	%r529, [%rd57+20];
	setp.eq.s32 	%p54, %r112, 0;
	@%p54 bra 	$L__BB4_63;
	shf.l.wrap.b32 	%r528, %r529, %r528, %r112;
	ld.local.u32 	%r365, [%rd57+16];
	shf.l.wrap.b32 	%r529, %r365, %r529, %r112;
$L__BB4_63:
	shr.u32 	%r366, %r528, 30;
	shf.l.wrap.b32 	%r367, %r529, %r528, 2;
	shl.b32 	%r368, %r529, 2;
	shr.u32 	%r369, %r367, 31;
	add.s32 	%r530, %r369, %r366;
	shr.s32 	%r370, %r367, 31;
	xor.b32  	%r371, %r370, %r367;
	xor.b32  	%r372, %r370, %r368;
	cvt.u64.u32 	%rd166, %r371;
	shl.b64 	%rd167, %rd166, 32;
	cvt.u64.u32 	%rd168, %r372;
	or.b64  	%rd169, %rd167, %rd168;
	cvt.rn.f64.s64 	%fd39, %rd169;
	mul.f64 	%fd40, %fd39, 0d3BF921FB54442D19;
	cvt.rn.f32.f64 	%f270, %fd40;
	neg.f32 	%f271, %f270;
	setp.lt.s32 	%p55, %r367, 0;
	selp.f32 	%f419, %f271, %f270, %p55;
	bra.uni 	$L__BB4_65;
$L__BB4_64:
	mov.f32 	%f272, 0f00000000;
	mul.rn.f32 	%f419, %f60, %f272;
	mov.b32 	%r530, 0;
$L__BB4_65:
	add.s32 	%r374, %r530, 1;
	mul.rn.f32 	%f273, %f419, %f419;
	and.b32  	%r375, %r530, 1;
	setp.eq.b32 	%p56, %r375, 1;
	selp.f32 	%f274, %f419, 0f3F800000, %p56;
	fma.rn.f32 	%f275, %f273, %f274, 0f00000000;
	fma.rn.f32 	%f276, %f273, 0f37CBAC00, 0fBAB607ED;
	selp.f32 	%f277, 0fB94D4153, %f276, %p56;
	selp.f32 	%f278, 0f3C0885E4, 0f3D2AAABB, %p56;
	fma.rn.f32 	%f279, %f277, %f273, %f278;
	selp.f32 	%f280, 0fBE2AAAA8, 0fBEFFFFFF, %p56;
	fma.rn.f32 	%f281, %f279, %f273, %f280;
	fma.rn.f32 	%f282, %f281, %f275, %f274;
	and.b32  	%r376, %r374, 2;
	setp.eq.s32 	%p57, %r376, 0;
	mov.f32 	%f283, 0f00000000;
	sub.f32 	%f284, %f283, %f282;
	selp.f32 	%f285, %f282, %f284, %p57;
	fma.rn.f32 	%f66, %f59, %f285, %f58;
	ld.shared.f32 	%f67, [%r105+64];
	shl.b32 	%r377, %r106, 1;
	cvt.rn.f64.u32 	%fd41, %r377;
	mul.f64 	%fd42, %fd41, 0d400921FB54442D18;
	mul.f64 	%fd43, %fd42, 0d3FB0000000000000;
	cvt.rn.f32.f64 	%f68, %fd43;
	mul.f32 	%f286, %f68, 0f3F22F983;
	cvt.rni.s32.f32 	%r534, %f286;
	cvt.rn.f32.s32 	%f287, %r534;
	fma.rn.f32 	%f288, %f287, 0fBFC90FDA, %f68;
	fma.rn.f32 	%f289, %f287, 0fB3A22168, %f288;
	fma.rn.f32 	%f420, %f287, 0fA7C234C5, %f289;
	abs.f32 	%f70, %f68;
	setp.ltu.f32 	%p58, %f70, 0f47CE4780;
	@%p58 bra 	$L__BB4_73;
	setp.eq.f32 	%p59, %f70, 0f7F800000;
	@%p59 bra 	$L__BB4_72;
	mov.b32 	%r122, %f68;
	shl.b32 	%r379, %r122, 8;
	or.b32  	%r123, %r379, -2147483648;
	mov.b64 	%rd247, 0;
	mov.b32 	%r531, 0;
	mov.u64 	%rd245, __cudart_i2opi_f;
	mov.u64 	%rd246, %rd1;
$L__BB4_68:
	.pragma "nounroll";
	ld.global.nc.u32 	%r380, [%rd245];
	mad.wide.u32 	%rd172, %r380, %r123, %rd247;
	shr.u64 	%rd247, %rd172, 32;
	st.local.u32 	[%rd246], %rd172;
	add.s32 	%r531, %r531, 1;
	add.s64 	%rd246, %rd246, 4;
	add.s64 	%rd245, %rd245, 4;
	setp.ne.s32 	%p60, %r531, 6;
	@%p60 bra 	$L__BB4_68;
	shr.u32 	%r381, %r122, 23;
	st.local.u32 	[%rd1+24], %rd247;
	and.b32  	%r126, %r381, 31;
	and.b32  	%r382, %r381, 224;
	add.s32 	%r383, %r382, -128;
	shr.u32 	%r384, %r383, 5;
	mul.wide.u32 	%rd173, %r384, 4;
	sub.s64 	%rd64, %rd1, %rd173;
	ld.local.u32 	%r532, [%rd64+24];
	ld.local.u32 	%r533, [%rd64+20];
	setp.eq.s32 	%p61, %r126, 0;
	@%p61 bra 	$L__BB4_71;
	shf.l.wrap.b32 	%r532, %r533, %r532, %r126;
	ld.local.u32 	%r385, [%rd64+16];
	shf.l.wrap.b32 	%r533, %r385, %r533, %r126;
$L__BB4_71:
	shr.u32 	%r386, %r532, 30;
	shf.l.wrap.b32 	%r387, %r533, %r532, 2;
	shl.b32 	%r388, %r533, 2;
	shr.u32 	%r389, %r387, 31;
	add.s32 	%r534, %r389, %r386;
	shr.s32 	%r390, %r387, 31;
	xor.b32  	%r391, %r390, %r387;
	xor.b32  	%r392, %r390, %r388;
	cvt.u64.u32 	%rd174, %r391;
	shl.b64 	%rd175, %rd174, 32;
	cvt.u64.u32 	%rd176, %r392;
	or.b64  	%rd177, %rd175, %rd176;
	cvt.rn.f64.s64 	%fd44, %rd177;
	mul.f64 	%fd45, %fd44, 0d3BF921FB54442D19;
	cvt.rn.f32.f64 	%f290, %fd45;
	neg.f32 	%f291, %f290;
	setp.lt.s32 	%p62, %r387, 0;
	selp.f32 	%f420, %f291, %f290, %p62;
	bra.uni 	$L__BB4_73;
$L__BB4_72:
	mov.f32 	%f292, 0f00000000;
	mul.rn.f32 	%f420, %f68, %f292;
	mov.b32 	%r534, 0;
$L__BB4_73:
	add.s32 	%r394, %r534, 1;
	mul.rn.f32 	%f293, %f420, %f420;
	and.b32  	%r395, %r534, 1;
	setp.eq.b32 	%p63, %r395, 1;
	selp.f32 	%f294, %f420, 0f3F800000, %p63;
	fma.rn.f32 	%f295, %f293, %f294, 0f00000000;
	fma.rn.f32 	%f296, %f293, 0f37CBAC00, 0fBAB607ED;
	selp.f32 	%f297, 0fB94D4153, %f296, %p63;
	selp.f32 	%f298, 0f3C0885E4, 0f3D2AAABB, %p63;
	fma.rn.f32 	%f299, %f297, %f293, %f298;
	selp.f32 	%f300, 0fBE2AAAA8, 0fBEFFFFFF, %p63;
	fma.rn.f32 	%f301, %f299, %f293, %f300;
	fma.rn.f32 	%f302, %f301, %f295, %f294;
	and.b32  	%r396, %r394, 2;
	setp.eq.s32 	%p64, %r396, 0;
	mov.f32 	%f303, 0f00000000;
	sub.f32 	%f304, %f303, %f302;
	selp.f32 	%f305, %f302, %f304, %p64;
	fma.rn.f32 	%f74, %f67, %f305, %f66;
	ld.shared.f32 	%f75, [%r105+96];
	mul.lo.s32 	%r397, %r106, 3;
	cvt.rn.f64.u32 	%fd46, %r397;
	mul.f64 	%fd47, %fd46, 0d400921FB54442D18;
	mul.f64 	%fd48, %fd47, 0d3FB0000000000000;
	cvt.rn.f32.f64 	%f76, %fd48;
	mul.f32 	%f306, %f76, 0f3F22F983;
	cvt.rni.s32.f32 	%r538, %f306;
	cvt.rn.f32.s32 	%f307, %r538;
	fma.rn.f32 	%f308, %f307, 0fBFC90FDA, %f76;
	fma.rn.f32 	%f309, %f307, 0fB3A22168, %f308;
	fma.rn.f32 	%f421, %f307, 0fA7C234C5, %f309;
	abs.f32 	%f78, %f76;
	setp.ltu.f32 	%p65, %f78, 0f47CE4780;
	@%p65 bra 	$L__BB4_81;
	setp.eq.f32 	%p66, %f78, 0f7F800000;
	@%p66 bra 	$L__BB4_80;
	mov.b32 	%r136, %f76;
	shl.b32 	%r399, %r136, 8;
	or.b32  	%r137, %r399, -2147483648;
	mov.b64 	%rd250, 0;
	mov.b32 	%r535, 0;
	mov.u64 	%rd248, __cudart_i2opi_f;
	mov.u64 	%rd249, %rd1;
$L__BB4_76:
	.pragma "nounroll";
	ld.global.nc.u32 	%r400, [%rd248];
	mad.wide.u32 	%rd180, %r400, %r137, %rd250;
	shr.u64 	%rd250, %rd180, 32;
	st.local.u32 	[%rd249], %rd180;
	add.s32 	%r535, %r535, 1;
	add.s64 	%rd249, %rd249, 4;
	add.s64 	%rd248, %rd248, 4;
	setp.ne.s32 	%p67, %r535, 6;
	@%p67 bra 	$L__BB4_76;
	shr.u32 	%r401, %r136, 23;
	st.local.u32 	[%rd1+24], %rd250;
	and.b32  	%r140, %r401, 31;
	and.b32  	%r402, %r401, 224;
	add.s32 	%r403, %r402, -128;
	shr.u32 	%r404, %r403, 5;
	mul.wide.u32 	%rd181, %r404, 4;
	sub.s64 	%rd71, %rd1, %rd181;
	ld.local.u32 	%r536, [%rd71+24];
	ld.local.u32 	%r537, [%rd71+20];
	setp.eq.s32 	%p68, %r140, 0;
	@%p68 bra 	$L__BB4_79;
	shf.l.wrap.b32 	%r536, %r537, %r536, %r140;
	ld.local.u32 	%r405, [%rd71+16];
	shf.l.wrap.b32 	%r537, %r405, %r537, %r140;
$L__BB4_79:
	shr.u32 	%r406, %r536, 30;
	shf.l.wrap.b32 	%r407, %r537, %r536, 2;
	shl.b32 	%r408, %r537, 2;
	shr.u32 	%r409, %r407, 31;
	add.s32 	%r538, %r409, %r406;
	shr.s32 	%r410, %r407, 31;
	xor.b32  	%r411, %r410, %r407;
	xor.b32  	%r412, %r410, %r408;
	cvt.u64.u32 	%rd182, %r411;
	shl.b64 	%rd183, %rd182, 32;
	cvt.u64.u32 	%rd184, %r412;
	or.b64  	%rd185, %rd183, %rd184;
	cvt.rn.f64.s64 	%fd49, %rd185;
	mul.f64 	%fd50, %fd49, 0d3BF921FB54442D19;
	cvt.rn.f32.f64 	%f310, %fd50;
	neg.f32 	%f311, %f310;
	setp.lt.s32 	%p69, %r407, 0;
	selp.f32 	%f421, %f311, %f310, %p69;
	bra.uni 	$L__BB4_81;
$L__BB4_80:
	mov.f32 	%f312, 0f00000000;
	mul.rn.f32 	%f421, %f76, %f312;
	mov.b32 	%r538, 0;
$L__BB4_81:
	add.s32 	%r414, %r538, 1;
	mul.rn.f32 	%f313, %f421, %f421;
	and.b32  	%r415, %r538, 1;
	setp.eq.b32 	%p70, %r415, 1;
	selp.f32 	%f314, %f421, 0f3F800000, %p70;
	fma.rn.f32 	%f315, %f313, %f314, 0f00000000;
	fma.rn.f32 	%f316, %f313, 0f37CBAC00, 0fBAB607ED;
	selp.f32 	%f317, 0fB94D4153, %f316, %p70;
	selp.f32 	%f318, 0f3C0885E4, 0f3D2AAABB, %p70;
	fma.rn.f32 	%f319, %f317, %f313, %f318;
	selp.f32 	%f320, 0fBE2AAAA8, 0fBEFFFFFF, %p70;
	fma.rn.f32 	%f321, %f319, %f313, %f320;
	fma.rn.f32 	%f322, %f321, %f315, %f314;
	and.b32  	%r416, %r414, 2;
	setp.eq.s32 	%p71, %r416, 0;
	mov.f32 	%f323, 0f00000000;
	sub.f32 	%f324, %f323, %f322;
	selp.f32 	%f325, %f322, %f324, %p71;
	fma.rn.f32 	%f82, %f75, %f325, %f74;
	ld.shared.f32 	%f83, [%r105+128];
	shl.b32 	%r417, %r106, 2;
	cvt.rn.f64.u32 	%fd51, %r417;
	mul.f64 	%fd52, %fd51, 0d400921FB54442D18;
	mul.f64 	%fd53, %fd52, 0d3FB0000000000000;
	cvt.rn.f32.f64 	%f84, %fd53;
	mul.f32 	%f326, %f84, 0f3F22F983;
	cvt.rni.s32.f32 	%r542, %f326;
	cvt.rn.f32.s32 	%f327, %r542;
	fma.rn.f32 	%f328, %f327, 0fBFC90FDA, %f84;
	fma.rn.f32 	%f329, %f327, 0fB3A22168, %f328;
	fma.rn.f32 	%f422, %f327, 0fA7C234C5, %f329;
	abs.f32 	%f86, %f84;
	setp.ltu.f32 	%p72, %f86, 0f47CE4780;
	@%p72 bra 	$L__BB4_89;
	setp.eq.f32 	%p73, %f86, 0f7F800000;
	@%p73 bra 	$L__BB4_88;
	mov.b32 	%r150, %f84;
	shl.b32 	%r419, %r150, 8;
	or.b32  	%r151, %r419, -2147483648;
	mov.b64 	%rd253, 0;
	mov.b32 	%r539, 0;
	mov.u64 	%rd251, __cudart_i2opi_f;
	mov.u64 	%rd252, %rd1;
$L__BB4_84:
	.pragma "nounroll";
	ld.global.nc.u32 	%r420, [%rd251];
	mad.wide.u32 	%rd188, %r420, %r151, %rd253;
	shr.u64 	%rd253, %rd188, 32;
	st.local.u32 	[%rd252], %rd188;
	add.s32 	%r539, %r539, 1;
	add.s64 	%rd252, %rd252, 4;
	add.s64 	%rd251, %rd251, 4;
	setp.ne.s32 	%p74, %r539, 6;
	@%p74 bra 	$L__BB4_84;
	shr.u32 	%r421, %r150, 23;
	st.local.u32 	[%rd1+24], %rd253;
	and.b32  	%r154, %r421, 31;
	and.b32  	%r422, %r421, 224;
	add.s32 	%r423, %r422, -128;
	shr.u32 	%r424, %r423, 5;
	mul.wide.u32 	%rd189, %r424, 4;
	sub.s64 	%rd78, %rd1, %rd189;
	ld.local.u32 	%r540, [%rd78+24];
	ld.local.u32 	%r541, [%rd78+20];
	setp.eq.s32 	%p75, %r154, 0;
	@%p75 bra 	$L__BB4_87;
	shf.l.wrap.b32 	%r540, %r541, %r540, %r154;
	ld.local.u32 	%r425, [%rd78+16];
	shf.l.wrap.b32 	%r541, %r425, %r541, %r154;
$L__BB4_87:
	shr.u32 	%r426, %r540, 30;
	shf.l.wrap.b32 	%r427, %r541, %r540, 2;
	shl.b32 	%r428, %r541, 2;
	shr.u32 	%r429, %r427, 31;
	add.s32 	%r542, %r429, %r426;
	shr.s32 	%r430, %r427, 31;
	xor.b32  	%r431, %r430, %r427;
	xor.b32  	%r432, %r430, %r428;
	cvt.u64.u32 	%rd190, %r431;
	shl.b64 	%rd191, %rd190, 32;
	cvt.u64.u32 	%rd192, %r432;
	or.b64  	%rd193, %rd191, %rd192;
	cvt.rn.f64.s64 	%fd54, %rd193;
	mul.f64 	%fd55, %fd54, 0d3BF921FB54442D19;
	cvt.rn.f32.f64 	%f330, %fd55;
	neg.f32 	%f331, %f330;
	setp.lt.s32 	%p76, %r427, 0;
	selp.f32 	%f422, %f331, %f330, %p76;
	bra.uni 	$L__BB4_89;
$L__BB4_88:
	mov.f32 	%f332, 0f00000000;
	mul.rn.f32 	%f422, %f84, %f332;
	mov.b32 	%r542, 0;
$L__BB4_89:
	add.s32 	%r434, %r542, 1;
	mul.rn.f32 	%f333, %f422, %f422;
	and.b32  	%r435, %r542, 1;
	setp.eq.b32 	%p77, %r435, 1;
	selp.f32 	%f334, %f422, 0f3F800000, %p77;
	fma.rn.f32 	%f335, %f333, %f334, 0f00000000;
	fma.rn.f32 	%f336, %f333, 0f37CBAC00, 0fBAB607ED;
	selp.f32 	%f337, 0fB94D4153, %f336, %p77;
	selp.f32 	%f338, 0f3C0885E4, 0f3D2AAABB, %p77;
	fma.rn.f32 	%f339, %f337, %f333, %f338;
	selp.f32 	%f340, 0fBE2AAAA8, 0fBEFFFFFF, %p77;
	fma.rn.f32 	%f341, %f339, %f333, %f340;
	fma.rn.f32 	%f342, %f341, %f335, %f334;
	and.b32  	%r436, %r434, 2;
	setp.eq.s32 	%p78, %r436, 0;
	mov.f32 	%f343, 0f00000000;
	sub.f32 	%f344, %f343, %f342;
	selp.f32 	%f345, %f342, %f344, %p78;
	fma.rn.f32 	%f90, %f83, %f345, %f82;
	ld.shared.f32 	%f91, [%r105+160];
	mul.lo.s32 	%r437, %r106, 5;
	cvt.rn.f64.u32 	%fd56, %r437;
	mul.f64 	%fd57, %fd56, 0d400921FB54442D18;
	mul.f64 	%fd58, %fd57, 0d3FB0000000000000;
	cvt.rn.f32.f64 	%f92, %fd58;
	mul.f32 	%f346, %f92, 0f3F22F983;
	cvt.rni.s32.f32 	%r546, %f346;
	cvt.rn.f32.s32 	%f347, %r546;
	fma.rn.f32 	%f348, %f347, 0fBFC90FDA, %f92;
	fma.rn.f32 	%f349, %f347, 0fB3A22168, %f348;
	fma.rn.f32 	%f423, %f347, 0fA7C234C5, %f349;
	abs.f32 	%f94, %f92;
	setp.ltu.f32 	%p79, %f94, 0f47CE4780;
	@%p79 bra 	$L__BB4_97;
	setp.eq.f32 	%p80, %f94, 0f7F800000;
	@%p80 bra 	$L__BB4_96;
	mov.b32 	%r164, %f92;
	shl.b32 	%r439, %r164, 8;
	or.b32  	%r165, %r439, -2147483648;
	mov.b64 	%rd256, 0;
	mov.b32 	%r543, 0;
	mov.u64 	%rd254, __cudart_i2opi_f;
	mov.u64 	%rd255, %rd1;
$L__BB4_92:
	.pragma "nounroll";
	ld.global.nc.u32 	%r440, [%rd254];
	mad.wide.u32 	%rd196, %r440, %r165, %rd256;
	shr.u64 	%rd256, %rd196, 32;
	st.local.u32 	[%rd255], %rd196;
	add.s32 	%r543, %r543, 1;
	add.s64 	%rd255, %rd255, 4;
	add.s64 	%rd254, %rd254, 4;
	setp.ne.s32 	%p81, %r543, 6;
	@%p81 bra 	$L__BB4_92;
	shr.u32 	%r441, %r164, 23;
	st.local.u32 	[%rd1+24], %rd256;
	and.b32  	%r168, %r441, 31;
	and.b32  	%r442, %r441, 224;
	add.s32 	%r443, %r442, -128;
	shr.u32 	%r444, %r443, 5;
	mul.wide.u32 	%rd197, %r444, 4;
	sub.s64 	%rd85, %rd1, %rd197;
	ld.local.u32 	%r544, [%rd85+24];
	ld.local.u32 	%r545, [%rd85+20];
	setp.eq.s32 	%p82, %r168, 0;
	@%p82 bra 	$L__BB4_95;
	shf.l.wrap.b32 	%r544, %r545, %r544, %r168;
	ld.local.u32 	%r445, [%rd85+16];
	shf.l.wrap.b32 	%r545, %r445, %r545, %r168;
$L__BB4_95:
	shr.u32 	%r446, %r544, 30;
	shf.l.wrap.b32 	%r447, %r545, %r544, 2;
	shl.b32 	%r448, %r545, 2;
	shr.u32 	%r449, %r447, 31;
	add.s32 	%r546, %r449, %r446;
	shr.s32 	%r450, %r447, 31;
	xor.b32  	%r451, %r450, %r447;
	xor.b32  	%r452, %r450, %r448;
	cvt.u64.u32 	%rd198, %r451;
	shl.b64 	%rd199, %rd198, 32;
	cvt.u64.u32 	%rd200, %r452;
	or.b64  	%rd201, %rd199, %rd200;
	cvt.rn.f64.s64 	%fd59, %rd201;
	mul.f64 	%fd60, %fd59, 0d3BF921FB54442D19;
	cvt.rn.f32.f64 	%f350, %fd60;
	neg.f32 	%f351, %f350;
	setp.lt.s32 	%p83, %r447, 0;
	selp.f32 	%f423, %f351, %f350, %p83;
	bra.uni 	$L__BB4_97;
$L__BB4_96:
	mov.f32 	%f352, 0f00000000;
	mul.rn.f32 	%f423, %f92, %f352;
	mov.b32 	%r546, 0;
$L__BB4_97:
	add.s32 	%r454, %r546, 1;
	mul.rn.f32 	%f353, %f423, %f423;
	and.b32  	%r455, %r546, 1;
	setp.eq.b32 	%p84, %r455, 1;
	selp.f32 	%f354, %f423, 0f3F800000, %p84;
	fma.rn.f32 	%f355, %f353, %f354, 0f00000000;
	fma.rn.f32 	%f356, %f353, 0f37CBAC00, 0fBAB607ED;
	selp.f32 	%f357, 0fB94D4153, %f356, %p84;
	selp.f32 	%f358, 0f3C0885E4, 0f3D2AAABB, %p84;
	fma.rn.f32 	%f359, %f357, %f353, %f358;
	selp.f32 	%f360, 0fBE2AAAA8, 0fBEFFFFFF, %p84;
	fma.rn.f32 	%f361, %f359, %f353, %f360;
	fma.rn.f32 	%f362, %f361, %f355, %f354;
	and.b32  	%r456, %r454, 2;
	setp.eq.s32 	%p85, %r456, 0;
	mov.f32 	%f363, 0f00000000;
	sub.f32 	%f364, %f363, %f362;
	selp.f32 	%f365, %f362, %f364, %p85;
	fma.rn.f32 	%f98, %f91, %f365, %f90;
	ld.shared.f32 	%f99, [%r105+192];
	mul.lo.s32 	%r457, %r106, 6;
	cvt.rn.f64.u32 	%fd61, %r457;
	mul.f64 	%fd62, %fd61, 0d400921FB54442D18;
	mul.f64 	%fd63, %fd62, 0d3FB0000000000000;
	cvt.rn.f32.f64 	%f100, %fd63;
	mul.f32 	%f366, %f100, 0f3F22F983;
	cvt.rni.s32.f32 	%r550, %f366;
	cvt.rn.f32.s32 	%f367, %r550;
	fma.rn.f32 	%f368, %f367, 0fBFC90FDA, %f100;
	fma.rn.f32 	%f369, %f367, 0fB3A22168, %f368;
	fma.rn.f32 	%f424, %f367, 0fA7C234C5, %f369;
	abs.f32 	%f102, %f100;
	setp.ltu.f32 	%p86, %f102, 0f47CE4780;
	@%p86 bra 	$L__BB4_105;
	setp.eq.f32 	%p87, %f102, 0f7F800000;
	@%p87 bra 	$L__BB4_104;
	mov.b32 	%r178, %f100;
	shl.b32 	%r459, %r178, 8;
	or.b32  	%r179, %r459, -2147483648;
	mov.b64 	%rd259, 0;
	mov.b32 	%r547, 0;
	mov.u64 	%rd257, __cudart_i2opi_f;
	mov.u64 	%rd258, %rd1;
$L__BB4_100:
	.pragma "nounroll";
	ld.global.nc.u32 	%r460, [%rd257];
	mad.wide.u32 	%rd204, %r460, %r179, %rd259;
	shr.u64 	%rd259, %rd204, 32;
	st.local.u32 	[%rd258], %rd204;
	add.s32 	%r547, %r547, 1;
	add.s64 	%rd258, %rd258, 4;
	add.s64 	%rd257, %rd257, 4;
	setp.ne.s32 	%p88, %r547, 6;
	@%p88 bra 	$L__BB4_100;
	shr.u32 	%r461, %r178, 23;
	st.local.u32 	[%rd1+24], %rd259;
	and.b32  	%r182, %r461, 31;
	and.b32  	%r462, %r461, 224;
	add.s32 	%r463, %r462, -128;
	shr.u32 	%r464, %r463, 5;
	mul.wide.u32 	%rd205, %r464, 4;
	sub.s64 	%rd92, %rd1, %rd205;
	ld.local.u32 	%r548, [%rd92+24];
	ld.local.u32 	%r549, [%rd92+20];
	setp.eq.s32 	%p89, %r182, 0;
	@%p89 bra 	$L__BB4_103;
	shf.l.wrap.b32 	%r548, %r549, %r548, %r182;
	ld.local.u32 	%r465, [%rd92+16];
	shf.l.wrap.b32 	%r549, %r465, %r549, %r182;
$L__BB4_103:
	shr.u32 	%r466, %r548, 30;
	shf.l.wrap.b32 	%r467, %r549, %r548, 2;
	shl.b32 	%r468, %r549, 2;
	shr.u32 	%r469, %r467, 31;
	add.s32 	%r550, %r469, %r466;
	shr.s32 	%r470, %r467, 31;
	xor.b32  	%r471, %r470, %r467;
	xor.b32  	%r472, %r470, %r468;
	cvt.u64.u32 	%rd206, %r471;
	shl.b64 	%rd207, %rd206, 32;
	cvt.u64.u32 	%rd208, %r472;
	or.b64  	%rd209, %rd207, %rd208;
	cvt.rn.f64.s64 	%fd64, %rd209;
	mul.f64 	%fd65, %fd64, 0d3BF921FB54442D19;
	cvt.rn.f32.f64 	%f370, %fd65;
	neg.f32 	%f371, %f370;
	setp.lt.s32 	%p90, %r467, 0;
	selp.f32 	%f424, %f371, %f370, %p90;
	bra.uni 	$L__BB4_105;
$L__BB4_104:
	mov.f32 	%f372, 0f00000000;
	mul.rn.f32 	%f424, %f100, %f372;
	mov.b32 	%r550, 0;
$L__BB4_105:
	add.s32 	%r474, %r550, 1;
	mul.rn.f32 	%f373, %f424, %f424;
	and.b32  	%r475, %r550, 1;
	setp.eq.b32 	%p91, %r475, 1;
	selp.f32 	%f374, %f424, 0f3F800000, %p91;
	fma.rn.f32 	%f375, %f373, %f374, 0f00000000;
	fma.rn.f32 	%f376, %f373, 0f37CBAC00, 0fBAB607ED;
	selp.f32 	%f377, 0fB94D4153, %f376, %p91;
	selp.f32 	%f378, 0f3C0885E4, 0f3D2AAABB, %p91;
	fma.rn.f32 	%f379, %f377, %f373, %f378;
	selp.f32 	%f380, 0fBE2AAAA8, 0fBEFFFFFF, %p91;
	fma.rn.f32 	%f381, %f379, %f373, %f380;
	fma.rn.f32 	%f382, %f381, %f375, %f374;
	and.b32  	%r476, %r474, 2;
	setp.eq.s32 	%p92, %r476, 0;
	mov.f32 	%f383, 0f00000000;
	sub.f32 	%f384, %f383, %f382;
	selp.f32 	%f385, %f382, %f384, %p92;
	fma.rn.f32 	%f106, %f99, %f385, %f98;
	ld.shared.f32 	%f107, [%r105+224];
	mul.lo.s32 	%r477, %r106, 7;
	cvt.rn.f64.u32 	%fd66, %r477;
	mul.f64 	%fd67, %fd66, 0d400921FB54442D18;
	mul.f64 	%fd68, %fd67, 0d3FB0000000000000;
	cvt.rn.f32.f64 	%f108, %fd68;
	mul.f32 	%f386, %f108, 0f3F22F983;
	cvt.rni.s32.f32 	%r554, %f386;
	cvt.rn.f32.s32 	%f387, %r554;
	fma.rn.f32 	%f388, %f387, 0fBFC90FDA, %f108;
	fma.rn.f32 	%f389, %f387, 0fB3A22168, %f388;
	fma.rn.f32 	%f425, %f387, 0fA7C234C5, %f389;
	abs.f32 	%f110, %f108;
	setp.ltu.f32 	%p93, %f110, 0f47CE4780;
	@%p93 bra 	$L__BB4_113;
	setp.eq.f32 	%p94, %f110, 0f7F800000;
	@%p94 bra 	$L__BB4_112;
	mov.b32 	%r192, %f108;
	shl.b32 	%r479, %r192, 8;
	or.b32  	%r193, %r479, -2147483648;
	mov.b64 	%rd262, 0;
	mov.b32 	%r551, 0;
	mov.u64 	%rd260, __cudart_i2opi_f;
	mov.u64 	%rd261, %rd1;
$L__BB4_108:
	.pragma "nounroll";
	ld.global.nc.u32 	%r480, [%rd260];
	mad.wide.u32 	%rd212, %r480, %r193, %rd262;
	shr.u64 	%rd262, %rd212, 32;
	st.local.u32 	[%rd261], %rd212;
	add.s32 	%r551, %r551, 1;
	add.s64 	%rd261, %rd261, 4;
	add.s64 	%rd260, %rd260, 4;
	setp.ne.s32 	%p95, %r551, 6;
	@%p95 bra 	$L__BB4_108;
	shr.u32 	%r481, %r192, 23;
	st.local.u32 	[%rd1+24], %rd262;
	and.b32  	%r196, %r481, 31;
	and.b32  	%r482, %r481, 224;
	add.s32 	%r483, %r482, -128;
	shr.u32 	%r484, %r483, 5;
	mul.wide.u32 	%rd213, %r484, 4;
	sub.s64 	%rd99, %rd1, %rd213;
	ld.local.u32 	%r552, [%rd99+24];
	ld.local.u32 	%r553, [%rd99+20];
	setp.eq.s32 	%p96, %r196, 0;
	@%p96 bra 	$L__BB4_111;
	shf.l.wrap.b32 	%r552, %r553, %r552, %r196;
	ld.local.u32 	%r485, [%rd99+16];
	shf.l.wrap.b32 	%r553, %r485, %r553, %r196;
$L__BB4_111:
	shr.u32 	%r486, %r552, 30;
	shf.l.wrap.b32 	%r487, %r553, %r552, 2;
	shl.b32 	%r488, %r553, 2;
	shr.u32 	%r489, %r487, 31;
	add.s32 	%r554, %r489, %r486;
	shr.s32 	%r490, %r487, 31;
	xor.b32  	%r491, %r490, %r487;
	xor.b32  	%r492, %r490, %r488;
	cvt.u64.u32 	%rd214, %r491;
	shl.b64 	%rd215, %rd214, 32;
	cvt.u64.u32 	%rd216, %r492;
	or.b64  	%rd217, %rd215, %rd216;
	cvt.rn.f64.s64 	%fd69, %rd217;
	mul.f64 	%fd70, %fd69, 0d3BF921FB54442D19;
	cvt.rn.f32.f64 	%f390, %fd70;
	neg.f32 	%f391, %f390;
	setp.lt.s32 	%p97, %r487, 0;
	selp.f32 	%f425, %f391, %f390, %p97;
	bra.uni 	$L__BB4_113;
$L__BB4_112:
	mov.f32 	%f392, 0f00000000;
	mul.rn.f32 	%f425, %f108, %f392;
	mov.b32 	%r554, 0;
$L__BB4_113:
	add.s32 	%r494, %r554, 1;
	mul.rn.f32 	%f393, %f425, %f425;
	and.b32  	%r495, %r554, 1;
	setp.eq.b32 	%p98, %r495, 1;
	selp.f32 	%f394, %f425, 0f3F800000, %p98;
	fma.rn.f32 	%f395, %f393, %f394, 0f00000000;
	fma.rn.f32 	%f396, %f393, 0f37CBAC00, 0fBAB607ED;
	selp.f32 	%f397, 0fB94D4153, %f396, %p98;
	selp.f32 	%f398, 0f3C0885E4, 0f3D2AAABB, %p98;
	fma.rn.f32 	%f399, %f397, %f393, %f398;
	selp.f32 	%f400, 0fBE2AAAA8, 0fBEFFFFFF, %p98;
	fma.rn.f32 	%f401, %f399, %f393, %f400;
	fma.rn.f32 	%f402, %f401, %f395, %f394;
	and.b32  	%r496, %r494, 2;
	setp.eq.s32 	%p99, %r496, 0;
	mov.f32 	%f403, 0f00000000;
	sub.f32 	%f404, %f403, %f402;
	selp.f32 	%f405, %f402, %f404, %p99;
	fma.rn.f32 	%f406, %f107, %f405, %f106;
	mul.f32 	%f407, %f406, 0f3E800000;
	mov.f32 	%f408, 0f3F000000;
	copysign.f32 	%f409, %f407, %f408;
	add.rz.f32 	%f410, %f407, %f409;
	cvt.rzi.f32.f32 	%f411, %f410;
	cvt.rzi.s32.f32 	%r497, %f411;
	add.s32 	%r498, %r497, 128;
	cvta.to.global.u64 	%rd218, %rd101;
	add.s64 	%rd220, %rd218, %rd104;
	st.global.u32 	[%rd220], %r498;
$L__BB4_114:
	ret;

}


// ===== COMPILED SASS (sm_100) =====

	.target	sm_100

	.elftype	@"ET_EXEC"


//--------------------- .note.nv.tkinfo           --------------------------
	.section	.note.nv.tkinfo,"",@"SHT_NOTE"
	.sectionflags	@"SHF_NOTE_NV_TKINFO"
	.tkinfo
        /*0018*/ 	.word	0x00000002
        /*0030*/ 	.string	""
        /*0030*/ 	.string	"ptxas"
        /*0030*/ 	.string	"Cuda compilation tools, release 13.0, V13.0.88"
        /*0030*/ 	.string	"Build cuda_13.0.r13.0/compiler.36424714_0"
        /*0030*/ 	.string	"-arch sm_100 -m 64 "



//--------------------- .note.nv.cuinfo           --------------------------
	.section	.note.nv.cuinfo,"",@"SHT_NOTE"
	.sectionflags	@"SHF_NOTE_NV_CUINFO"
        /*0018*/ 	.short	0x0002
        /*001a*/ 	.short	0x0064
        /*001c*/ 	.short	0x0082
	.zero		2


//--------------------- .nv.info                  --------------------------
	.section	.nv.info,"",@"SHT_CUDA_INFO"
	.align	4


	//----- nvinfo : EIATTR_REGCOUNT
	.align		4
        /*0000*/ 	.byte	0x04, 0x2f
        /*0002*/ 	.short	(.L_3 - .L_2)
	.align		4
.L_2:
        /*0004*/ 	.word	index@(_Z14recenterKernelPii)
        /*0008*/ 	.word	0x0000000a


	//----- nvinfo : EIATTR_FRAME_SIZE
	.align		4
.L_3:
        /*000c*/ 	.byte	0x04, 0x11
        /*000e*/ 	.short	(.L_5 - .L_4)
	.align		4
.L_4:
        /*0010*/ 	.word	index@(_Z14recenterKernelPii)
        /*0014*/ 	.word	0x00000000


	//----- nvinfo : EIATTR_REGCOUNT
	.align		4
.L_5:
        /*0018*/ 	.byte	0x04, 0x2f
        /*001a*/ 	.short	(.L_7 - .L_6)
	.align		4
.L_6:
        /*001c*/ 	.word	index@(_Z9dctKernelPKiPfi)
        /*0020*/ 	.word	0x0000001a


	//----- nvinfo : EIATTR_FRAME_SIZE
	.align		4
.L_7:
        /*0024*/ 	.byte	0x04, 0x11
        /*0026*/ 	.short	(.L_9 - .L_8)
	.align		4
.L_8:
        /*0028*/ 	.word	index@($__internal_1_$__cuda_sm3x_div_rn_noftz_f32_slowpath)
        /*002c*/ 	.word	0x00000000


	//----- nvinfo : EIATTR_FRAME_SIZE
	.align		4
.L_9:
        /*0030*/ 	.byte	0x04, 0x11
        /*0032*/ 	.short	(.L_11 - .L_10)
	.align		4
.L_10:
        /*0034*/ 	.word	index@(_Z9dctKernelPKiPfi)
        /*0038*/ 	.word	0x00000000


	//----- nvinfo : EIATTR_REGCOUNT
	.align		4
.L_11:
        /*003c*/ 	.byte	0x04, 0x2f
        /*003e*/ 	.short	(.L_13 - .L_12)
	.align		4
.L_12:
        /*0040*/ 	.word	index@(_Z14quantizeKernelPfPKii)
        /*0044*/ 	.word	0x00000010


	//----- nvinfo : EIATTR_FRAME_SIZE
	.align		4
.L_13:
        /*0048*/ 	.byte	0x04, 0x11
        /*004a*/ 	.short	(.L_15 - .L_14)
	.align		4
.L_14:
        /*004c*/ 	.word	index@($__internal_0_$__cuda_sm3x_div_rn_noftz_f32_slowpath)
        /*0050*/ 	.word	0x00000000


	//----- nvinfo : EIATTR_FRAME_SIZE
	.align		4
.L_15:
        /*0054*/ 	.byte	0x04, 0x11
        /*0056*/ 	.short	(.L_17 - .L_16)
	.align		4
.L_16:
        /*0058*/ 	.word	index@(_Z14quantizeKernelPfPKii)
        /*005c*/ 	.word	0x00000000


	//----- nvinfo : EIATTR_REGCOUNT
	.align		4
.L_17:
        /*0060*/ 	.byte	0x04, 0x2f
        /*0062*/ 	.short	(.L_19 - .L_18)
	.align		4
.L_18:
        /*0064*/ 	.word	index@(_Z16dequantizeKernelPfPKii)
        /*0068*/ 	.word	0x0000000a


	//----- nvinfo : EIATTR_FRAME_SIZE
	.align		4
.L_19:
        /*006c*/ 	.byte	0x04, 0x11
        /*006e*/ 	.short	(.L_21 - .L_20)
	.align		4
.L_20:
        /*0070*/ 	.word	index@(_Z16dequantizeKernelPfPKii)
        /*0074*/ 	.word	0x00000000


	//----- nvinfo : EIATTR_REGCOUNT
	.align		4
.L_21:
        /*0078*/ 	.byte	0x04, 0x2f
        /*007a*/ 	.short	(.L_23 - .L_22)
	.align		4
.L_22:
        /*007c*/ 	.word	index@(_Z10idctKernelPfPii)
        /*0080*/ 	.word	0x0000001d


	//----- nvinfo : EIATTR_FRAME_SIZE
	.align		4
.L_23:
        /*0084*/ 	.byte	0x04, 0x11
        /*0086*/ 	.short	(.L_25 - .L_24)
	.align		4
.L_24:
        /*0088*/ 	.word	index@(_Z10idctKernelPfPii)
        /*008c*/ 	.word	0x00000000


	//----- nvinfo : EIATTR_MIN_STACK_SIZE
	.align		4
.L_25:
        /*0090*/ 	.byte	0x04, 0x12
        /*0092*/ 	.short	(.L_27 - .L_26)
	.align		4
.L_26:
        /*0094*/ 	.word	index@(_Z10idctKernelPfPii)
        /*0098*/ 	.word	0x00000000


	//----- nvinfo : EIATTR_MIN_STACK_SIZE
	.align		4
.L_27:
        /*009c*/ 	.byte	0x04, 0x12
        /*009e*/ 	.short	(.L_29 - .L_28)
	.align		4
.L_28:
        /*00a0*/ 	.word	index@(_Z16dequantizeKernelPfPKii)
        /*00a4*/ 	.word	0x00000000


	//----- nvinfo : EIATTR_MIN_STACK_SIZE
	.align		4
.L_29:
        /*00a8*/ 	.byte	0x04, 0x12
        /*00aa*/ 	.short	(.L_31 - .L_30)
	.align		4
.L_30:
        /*00ac*/ 	.word	index@(_Z14quantizeKernelPfPKii)
        /*00b0*/ 	.word	0x00000000


	//----- nvinfo : EIATTR_MIN_STACK_SIZE
	.align		4
.L_31:
        /*00b4*/ 	.byte	0x04, 0x12
        /*00b6*/ 	.short	(.L_33 - .L_32)
	.align		4
.L_32:
        /*00b8*/ 	.word	index@(_Z9dctKernelPKiPfi)
        /*00bc*/ 	.word	0x00000000


	//----- nvinfo : EIATTR_MIN_STACK_SIZE
	.align		4
.L_33:
        /*00c0*/ 	.byte	0x04, 0x12
        /*00c2*/ 	.short	(.L_35 - .L_34)
	.align		4
.L_34:
        /*00c4*/ 	.word	index@(_Z14recenterKernelPii)
        /*00c8*/ 	.word	0x00000000
.L_35:


//--------------------- .nv.compat                --------------------------
	.section	.nv.compat,"",@"SHT_CUDA_COMPAT_INFO"
	.align	4
        /*0000*/ 	.byte	0x02, 0x09, 0x00, 0x00, 0x02, 0x02, 0x01, 0x00, 0x02, 0x05, 0x05, 0x00, 0x03, 0x07, 0x01, 0x01
        /*0010*/ 	.byte	0x02, 0x03, 0x00, 0x00, 0x02, 0x06, 0x01, 0x00, 0x04, 0x0b, 0x08, 0x00, 0x01, 0x00, 0x00, 0x00
        /*0020*/ 	.byte	0x00, 0x00, 0x00, 0x00


//--------------------- .nv.info._Z10idctKernelPfPii --------------------------
	.section	.nv.info._Z10idctKernelPfPii,"",@"SHT_CUDA_INFO"
	.sectionflags	@""
	.align	4


	//----- nvinfo : EIATTR_CUDA_API_VERSION
	.align		4
        /*0000*/ 	.byte	0x04, 0x37
        /*0002*/ 	.short	(.L_37 - .L_36)
.L_36:
        /*0004*/ 	.word	0x00000082


	//----- nvinfo : EIATTR_KPARAM_INFO
	.align		4
.L_37:
        /*0008*/ 	.byte	0x04, 0x17
        /*000a*/ 	.short	(.L_39 - .L_38)
.L_38:
        /*000c*/ 	.word	0x00000000
        /*0010*/ 	.short	0x0002
        /*0012*/ 	.short	0x0010
        /*0014*/ 	.byte	0x00, 0xf0, 0x11, 0x00


	//----- nvinfo : EIATTR_KPARAM_INFO
	.align		4
.L_39:
        /*0018*/ 	.byte	0x04, 0x17
        /*001a*/ 	.short	(.L_41 - .L_40)
.L_40:
        /*001c*/ 	.word	0x00000000
        /*0020*/ 	.short	0x0001
        /*0022*/ 	.short	0x0008
        /*0024*/ 	.byte	0x00, 0xf5, 0x21, 0x00


	//----- nvinfo : EIATTR_KPARAM_INFO
	.align		4
.L_41:
        /*0028*/ 	.byte	0x04, 0x17
        /*002a*/ 	.short	(.L_43 - .L_42)
.L_42:
        /*002c*/ 	.word	0x00000000
        /*0030*/ 	.short	0x0000
        /*0032*/ 	.short	0x0000
        /*0034*/ 	.byte	0x00, 0xf5, 0x21, 0x00


	//----- nvinfo : EIATTR_SPARSE_MMA_MASK
	.align		4
.L_43:
        /*0038*/ 	.byte	0x03, 0x50
        /*003a*/ 	.short	0x0000


	//----- nvinfo : EIATTR_MAXREG_COUNT
	.align		4
        /*003c*/ 	.byte	0x03, 0x1b
        /*003e*/ 	.short	0x00ff


	//----- nvinfo : EIATTR_NUM_BARRIERS
	.align		4
        /*0040*/ 	.byte	0x02, 0x4c
        /*0042*/ 	.byte	0x01
	.zero		1


	//----- nvinfo : EIATTR_MERCURY_ISA_VERSION
	.align		4
        /*0044*/ 	.byte	0x03, 0x5f
        /*0046*/ 	.short	0x0101


	//----- nvinfo : EIATTR_VRC_CTA_INIT_COUNT
	.align		4
        /*0048*/ 	.byte	0x02, 0x4a
	.zero		1
	.zero		1


	//----- nvinfo : EIATTR_EXIT_INSTR_OFFSETS
	.align		4
        /*004c*/ 	.byte	0x04, 0x1c
        /*004e*/ 	.short	(.L_45 - .L_44)


	//   ....[0]....
.L_44:
        /*0050*/ 	.word	0x00000040


	//   ....[1]....
        /*0054*/ 	.word	0x00007080


	//----- nvinfo : EIATTR_CRS_STACK_SIZE
	.align		4
.L_45:
        /*0058*/ 	.byte	0x04, 0x1e
        /*005a*/ 	.short	(.L_47 - .L_46)
.L_46:
        /*005c*/ 	.word	0x00000000


	//----- nvinfo : EIATTR_CBANK_PARAM_SIZE
	.align		4
.L_47:
        /*0060*/ 	.byte	0x03, 0x19
        /*0062*/ 	.short	0x0014


	//----- nvinfo : EIATTR_PARAM_CBANK
	.align		4
        /*0064*/ 	.byte	0x04, 0x0a
        /*0066*/ 	.short	(.L_49 - .L_48)
	.align		4
.L_48:
        /*0068*/ 	.word	index@(.nv.constant0._Z10idctKernelPfPii)
        /*006c*/ 	.short	0x0380
        /*006e*/ 	.short	0x0014


	//----- nvinfo : EIATTR_SW_WAR
	.align		4
.L_49:
        /*0070*/ 	.byte	0x04, 0x36
        /*0072*/ 	.short	(.L_51 - .L_50)
.L_50:
        /*0074*/ 	.word	0x00000008
.L_51:


//--------------------- .nv.info._Z16dequantizeKernelPfPKii --------------------------
	.section	.nv.info._Z16dequantizeKernelPfPKii,"",@"SHT_CUDA_INFO"
	.sectionflags	@""
	.align	4


	//----- nvinfo : EIATTR_CUDA_API_VERSION
	.align		4
        /*0000*/ 	.byte	0x04, 0x37
        /*0002*/ 	.short	(.L_53 - .L_52)
.L_52:
        /*0004*/ 	.word	0x00000082


	//----- nvinfo : EIATTR_KPARAM_INFO
	.align		4
.L_53:
        /*0008*/ 	.byte	0x04, 0x17
        /*000a*/ 	.short	(.L_55 - .L_54)
.L_54:
        /*000c*/ 	.word	0x00000000
        /*0010*/ 	.short	0x0002
        /*0012*/ 	.short	0x0010
        /*0014*/ 	.byte	0x00, 0xf0, 0x11, 0x00


	//----- nvinfo : EIATTR_KPARAM_INFO
	.align		4
.L_55:
        /*0018*/ 	.byte	0x04, 0x17
        /*001a*/ 	.short	(.L_57 - .L_56)
.L_56:
        /*001c*/ 	.word	0x00000000
        /*0020*/ 	.short	0x0001
        /*0022*/ 	.short	0x0008
        /*0024*/ 	.byte	0x00, 0xf5, 0x21, 0x00


	//----- nvinfo : EIATTR_KPARAM_INFO
	.align		4
.L_57:
        /*0028*/ 	.byte	0x04, 0x17
        /*002a*/ 	.short	(.L_59 - .L_58)
.L_58:
        /*002c*/ 	.word	0x00000000
        /*0030*/ 	.short	0x0000
        /*0032*/ 	.short	0x0000
        /*0034*/ 	.byte	0x00, 0xf5, 0x21, 0x00


	//----- nvinfo : EIATTR_SPARSE_MMA_MASK
	.align		4
.L_59:
        /*0038*/ 	.byte	0x03, 0x50
        /*003a*/ 	.short	0x0000


	//----- nvinfo : EIATTR_MAXREG_COUNT
	.align		4
        /*003c*/ 	.byte	0x03, 0x1b
        /*003e*/ 	.short	0x00ff


	//----- nvinfo : EIATTR_MERCURY_ISA_VERSION
	.align		4
        /*0040*/ 	.byte	0x03, 0x5f
        /*0042*/ 	.short	0x0101


	//----- nvinfo : EIATTR_VRC_CTA_INIT_COUNT
	.align		4
        /*0044*/ 	.byte	0x02, 0x4a
	.zero		1
	.zero		1


	//----- nvinfo : EIATTR_EXIT_INSTR_OFFSETS
	.align		4
        /*0048*/ 	.byte	0x04, 0x1c
        /*004a*/ 	.short	(.L_61 - .L_60)


	//   ....[0]....
.L_60:
        /*004c*/ 	.word	0x00000040


	//   ....[1]....
        /*0050*/ 	.word	0x00000110


	//----- nvinfo : EIATTR_CBANK_PARAM_SIZE
	.align		4
.L_61:
        /*0054*/ 	.byte	0x03, 0x19
        /*0056*/ 	.short	0x0014


	//----- nvinfo : EIATTR_PARAM_CBANK
	.align		4
        /*0058*/ 	.byte	0x04, 0x0a
        /*005a*/ 	.short	(.L_63 - .L_62)
	.align		4
.L_62:
        /*005c*/ 	.word	index@(.nv.constant0._Z16dequantizeKernelPfPKii)
        /*0060*/ 	.short	0x0380
        /*0062*/ 	.short	0x0014


	//----- nvinfo : EIATTR_SW_WAR
	.align		4
.L_63:
        /*0064*/ 	.byte	0x04, 0x36
        /*0066*/ 	.short	(.L_65 - .L_64)
.L_64:
        /*0068*/ 	.word	0x00000008
.L_65:


//--------------------- .nv.info._Z14quantizeKernelPfPKii --------------------------
	.section	.nv.info._Z14quantizeKernelPfPKii,"",@"SHT_CUDA_INFO"
	.sectionflags	@""
	.align	4


	//----- nvinfo : EIATTR_CUDA_API_VERSION
	.align		4
        /*0000*/ 	.byte	0x04, 0x37
        /*0002*/ 	.short	(.L_67 - .L_66)
.L_66:
        /*0004*/ 	.word	0x00000082


	//----- nvinfo : EIATTR_KPARAM_INFO
	.align		4
.L_67:
        /*0008*/ 	.byte	0x04, 0x17
        /*000a*/ 	.short	(.L_69 - .L_68)
.L_68:
        /*000c*/ 	.word	0x00000000
        /*0010*/ 	.short	0x0002
        /*0012*/ 	.short	0x0010
        /*0014*/ 	.byte	0x00, 0xf0, 0x11, 0x00


	//----- nvinfo : EIATTR_KPARAM_INFO
	.align		4
.L_69:
        /*0018*/ 	.byte	0x04, 0x17
        /*001a*/ 	.short	(.L_71 - .L_70)
.L_70:
        /*001c*/ 	.word	0x00000000
        /*0020*/ 	.short	0x0001
        /*0022*/ 	.short	0x0008
        /*0024*/ 	.byte	0x00, 0xf5, 0x21, 0x00


	//----- nvinfo : EIATTR_KPARAM_INFO
	.align		4
.L_71:
        /*0028*/ 	.byte	0x04, 0x17
        /*002a*/ 	.short	(.L_73 - .L_72)
.L_72:
        /*002c*/ 	.word	0x00000000
        /*0030*/ 	.short	0x0000
        /*0032*/ 	.short	0x0000
        /*0034*/ 	.byte	0x00, 0xf5, 0x21, 0x00


	//----- nvinfo : EIATTR_SPARSE_MMA_MASK
	.align		4
.L_73:
        /*0038*/ 	.byte	0x03, 0x50
        /*003a*/ 	.short	0x0000


	//----- nvinfo : EIATTR_MAXREG_COUNT
	.align		4
        /*003c*/ 	.byte	0x03, 0x1b
        /*003e*/ 	.short	0x00ff


	//----- nvinfo : EIATTR_MERCURY_ISA_VERSION
	.align		4
        /*0040*/ 	.byte	0x03, 0x5f
        /*0042*/ 	.short	0x0101


	//----- nvinfo : EIATTR_VRC_CTA_INIT_COUNT
	.align		4
        /*0044*/ 	.byte	0x02, 0x4a
	.zero		1
	.zero		1


	//----- nvinfo : EIATTR_EXIT_INSTR_OFFSETS
	.align		4
        /*0048*/ 	.byte	0x04, 0x1c
        /*004a*/ 	.short	(.L_75 - .L_74)


	//   ....[0]....
.L_74:
        /*004c*/ 	.word	0x00000040


	//   ....[1]....
        /*0050*/ 	.word	0x00000220


	//   ....[2]....
        /*0054*/ 	.word	0x00000240


	//----- nvinfo : EIATTR_CRS_STACK_SIZE
	.align		4
.L_75:
        /*0058*/ 	.byte	0x04, 0x1e
        /*005a*/ 	.short	(.L_77 - .L_76)
.L_76:
        /*005c*/ 	.word	0x00000000


	//----- nvinfo : EIATTR_CBANK_PARAM_SIZE
	.align		4
.L_77:
        /*0060*/ 	.byte	0x03, 0x19
        /*0062*/ 	.short	0x0014


	//----- nvinfo : EIATTR_PARAM_CBANK
	.align		4
        /*0064*/ 	.byte	0x04, 0x0a
        /*0066*/ 	.short	(.L_79 - .L_78)
	.align		4
.L_78:
        /*0068*/ 	.word	index@(.nv.constant0._Z14quantizeKernelPfPKii)
        /*006c*/ 	.short	0x0380
        /*006e*/ 	.short	0x0014


	//----- nvinfo : EIATTR_SW_WAR
	.align		4
.L_79:
        /*0070*/ 	.byte	0x04, 0x36
        /*0072*/ 	.short	(.L_81 - .L_80)
.L_80:
        /*0074*/ 	.word	0x00000008
.L_81:


//--------------------- .nv.info._Z9dctKernelPKiPfi --------------------------
	.section	.nv.info._Z9dctKernelPKiPfi,"",@"SHT_CUDA_INFO"
	.sectionflags	@""
	.align	4


	//----- nvinfo : EIATTR_CUDA_API_VERSION
	.align		4
        /*0000*/ 	.byte	0x04, 0x37
        /*0002*/ 	.short	(.L_83 - .L_82)
.L_82:
        /*0004*/ 	.word	0x00000082


	//----- nvinfo : EIATTR_KPARAM_INFO
	.align		4
.L_83:
        /*0008*/ 	.byte	0x04, 0x17
        /*000a*/ 	.short	(.L_85 - .L_84)
.L_84:
        /*000c*/ 	.word	0x00000000
        /*0010*/ 	.short	0x0002
        /*0012*/ 	.short	0x0010
        /*0014*/ 	.byte	0x00, 0xf0, 0x11, 0x00


	//----- nvinfo : EIATTR_KPARAM_INFO
	.align		4
.L_85:
        /*0018*/ 	.byte	0x04, 0x17
        /*001a*/ 	.short	(.L_87 - .L_86)
.L_86:
        /*001c*/ 	.word	0x00000000
        /*0020*/ 	.short	0x0001
        /*0022*/ 	.short	0x0008
        /*0024*/ 	.byte	0x00, 0xf5, 0x21, 0x00


	//----- nvinfo : EIATTR_KPARAM_INFO
	.align		4
.L_87:
        /*0028*/ 	.byte	0x04, 0x17
        /*002a*/ 	.short	(.L_89 - .L_88)
.L_88:
        /*002c*/ 	.word	0x00000000
        /*0030*/ 	.short	0x0000
        /*0032*/ 	.short	0x0000
        /*0034*/ 	.byte	0x00, 0xf5, 0x21, 0x00


	//----- nvinfo : EIATTR_SPARSE_MMA_MASK
	.align		4
.L_89:
        /*0038*/ 	.byte	0x03, 0x50
        /*003a*/ 	.short	0x0000


	//----- nvinfo : EIATTR_MAXREG_COUNT
	.align		4
        /*003c*/ 	.byte	0x03, 0x1b
        /*003e*/ 	.short	0x00ff


	//----- nvinfo : EIATTR_NUM_BARRIERS
	.align		4
        /*0040*/ 	.byte	0x02, 0x4c
        /*0042*/ 	.byte	0x01
	.zero		1


	//----- nvinfo : EIATTR_MERCURY_ISA_VERSION
	.align		4
        /*0044*/ 	.byte	0x03, 0x5f
        /*0046*/ 	.short	0x0101


	//----- nvinfo : EIATTR_VRC_CTA_INIT_COUNT
	.align		4
        /*0048*/ 	.byte	0x02, 0x4a
	.zero		1
	.zero		1


	//----- nvinfo : EIATTR_EXIT_INSTR_OFFSETS
	.align		4
        /*004c*/ 	.byte	0x04, 0x1c
        /*004e*/ 	.short	(.L_91 - .L_90)


	//   ....[0]....
.L_90:
        /*0050*/ 	.word	0x00000040


	//   ....[1]....
        /*0054*/ 	.word	0x00000540


	//----- nvinfo : EIATTR_CRS_STACK_SIZE
	.align		4
.L_91:
        /*0058*/ 	.byte	0x04, 0x1e
        /*005a*/ 	.short	(.L_93 - .L_92)
.L_92:
        /*005c*/ 	.word	0x00000000


	//----- nvinfo : EIATTR_CBANK_PARAM_SIZE
	.align		4
.L_93:
        /*0060*/ 	.byte	0x03, 0x19
        /*0062*/ 	.short	0x0014


	//----- nvinfo : EIATTR_PARAM_CBANK
	.align		4
        /*0064*/ 	.byte	0x04, 0x0a
        /*0066*/ 	.short	(.L_95 - .L_94)
	.align		4
.L_94:
        /*0068*/ 	.word	index@(.nv.constant0._Z9dctKernelPKiPfi)
        /*006c*/ 	.short	0x0380
        /*006e*/ 	.short	0x0014


	//----- nvinfo : EIATTR_SW_WAR
	.align		4
.L_95:
        /*0070*/ 	.byte	0x04, 0x36
        /*0072*/ 	.short	(.L_97 - .L_96)
.L_96:
        /*0074*/ 	.word	0x00000008
.L_97:


//--------------------- .nv.info._Z14recenterKernelPii --------------------------
	.section	.nv.info._Z14recenterKernelPii,"",@"SHT_CUDA_INFO"
	.sectionflags	@""
	.align	4


	//----- nvinfo : EIATTR_CUDA_API_VERSION
	.align		4
        /*0000*/ 	.byte	0x04, 0x37
        /*0002*/ 	.short	(.L_99 - .L_98)
.L_98:
        /*0004*/ 	.word	0x00000082


	//----- nvinfo : EIATTR_KPARAM_INFO
	.align		4
.L_99:
        /*0008*/ 	.byte	0x04, 0x17
        /*000a*/ 	.short	(.L_101 - .L_100)
.L_100:
        /*000c*/ 	.word	0x00000000
        /*0010*/ 	.short	0x0001
        /*0012*/ 	.short	0x0008
        /*0014*/ 	.byte	0x00, 0xf0, 0x11, 0x00


	//----- nvinfo : EIATTR_KPARAM_INFO
	.align		4
.L_101:
        /*0018*/ 	.byte	0x04, 0x17
        /*001a*/ 	.short	(.L_103 - .L_102)
.L_102:
        /*001c*/ 	.word	0x00000000
        /*0020*/ 	.short	0x0000
        /*0022*/ 	.short	0x0000
        /*0024*/ 	.byte	0x00, 0xf5, 0x21, 0x00


	//----- nvinfo : EIATTR_SPARSE_MMA_MASK
	.align		4
.L_103:
        /*0028*/ 	.byte	0x03, 0x50
        /*002a*/ 	.short	0x0000


	//----- nvinfo : EIATTR_MAXREG_COUNT
	.align		4
        /*002c*/ 	.byte	0x03, 0x1b
        /*002e*/ 	.short	0x00ff


	//----- nvinfo : EIATTR_MERCURY_ISA_VERSION
	.align		4
        /*0030*/ 	.byte	0x03, 0x5f
        /*0032*/ 	.short	0x0101


	//----- nvinfo : EIATTR_VRC_CTA_INIT_COUNT
	.align		4
        /*0034*/ 	.byte	0x02, 0x4a
	.zero		1
	.zero		1


	//----- nvinfo : EIATTR_EXIT_INSTR_OFFSETS
	.align		4
        /*0038*/ 	.byte	0x04, 0x1c
        /*003a*/ 	.short	(.L_105 - .L_104)


	//   ....[0]....
.L_104:
        /*003c*/ 	.word	0x00000040


	//   ....[1]....
        /*0040*/ 	.word	0x000000f0


	//----- nvinfo : EIATTR_CBANK_PARAM_SIZE
	.align		4
.L_105:
        /*0044*/ 	.byte	0x03, 0x19
        /*0046*/ 	.short	0x000c


	//----- nvinfo : EIATTR_PARAM_CBANK
	.align		4
        /*0048*/ 	.byte	0x04, 0x0a
        /*004a*/ 	.short	(.L_107 - .L_106)
	.align		4
.L_106:
        /*004c*/ 	.word	index@(.nv.constant0._Z14recenterKernelPii)
        /*0050*/ 	.short	0x0380
        /*0052*/ 	.short	0x000c


	//----- nvinfo : EIATTR_SW_WAR
	.align		4
.L_107:
        /*0054*/ 	.byte	0x04, 0x36
        /*0056*/ 	.short	(.L_109 - .L_108)
.L_108:
        /*0058*/ 	.word	0x00000008
.L_109:


//--------------------- .nv.callgraph             --------------------------
	.section	.nv.callgraph,"",@"SHT_CUDA_CALLGRAPH"
	.align	4
	.sectionentsize	8
	.align		4
        /*0000*/ 	.word	0x00000000
	.align		4
        /*0004*/ 	.word	0xffffffff
	.align		4
        /*0008*/ 	.word	0x00000000
	.align		4
        /*000c*/ 	.word	0xfffffffe
	.align		4
        /*0010*/ 	.word	0x00000000
	.align		4
        /*0014*/ 	.word	0xfffffffd
	.align		4
        /*0018*/ 	.word	0x00000000
	.align		4
        /*001c*/ 	.word	0xfffffffc


//--------------------- .nv.constant3             --------------------------
	.section	.nv.constant3,"a",@progbits
	.align	4
.nv.constant3:
	.type		c_dct_table,@object
	.size		c_dct_table,(.L_0 - c_dct_table)
c_dct_table:
	.zero		256
.L_0:


//--------------------- .nv.constant4             --------------------------
	.section	.nv.constant4,"a",@progbits
	.align	8
	.align		8
.nv.constant4:
        /*0000*/ 	.dword	__cudart_i2opi_f


//--------------------- .text._Z10idctKernelPfPii --------------------------
	.section	.text._Z10idctKernelPfPii,"ax",@progbits
	.align	128
        .global         _Z10idctKernelPfPii
        .type           _Z10idctKernelPfPii,@function
        .size           _Z10idctKernelPfPii,(.L_x_118 - _Z10idctKernelPfPii)
        .other          _Z10idctKernelPfPii,@"STO_CUDA_ENTRY STV_DEFAULT"
_Z10idctKernelPfPii:
.text._Z10idctKernelPfPii:
[----:B------:R-:W-:Y:S01]  /*0000*/  LDC R1, c[0x0][0x37c] ;  /* 0x0000df00ff017b82 */ /* 0x000fe20000000800 */
[----:B------:R-:W0:Y:S01]  /*0010*/  S2R R5, SR_CTAID.X ;  /* 0x0000000000057919 */ /* 0x000e220000002500 */
[----:B------:R-:W0:Y:S02]  /*0020*/  LDCU UR4, c[0x0][0x390] ;  /* 0x00007200ff0477ac */ /* 0x000e240008000800 */
[----:B0-----:R-:W-:-:S13]  /*0030*/  ISETP.GE.AND P0, PT, R5, UR4, PT ;  /* 0x0000000405007c0c */ /* 0x001fda000bf06270 */
[----:B------:R-:W-:Y:S05]  /*0040*/  @P0 EXIT ;  /* 0x000000000000094d */ /* 0x000fea0003800000 */
[----:B------:R-:W0:Y:S01]  /*0050*/  S2R R12, SR_TID.X ;  /* 0x00000000000c7919 */ /* 0x000e220000002100 */
[----:B------:R-:W1:Y:S01]  /*0060*/  LDC.64 R2, c[0x0][0x380] ;  /* 0x0000e000ff027b82 */ /* 0x000e620000000a00 */
[----:B------:R-:W2:Y:S01]  /*0070*/  LDCU.64 UR8, c[0x0][0x358] ;  /* 0x00006b00ff0877ac */ /* 0x000ea20008000a00 */
[----:B------:R-:W0:Y:S02]  /*0080*/  S2R R13, SR_TID.Y ;  /* 0x00000000000d7919 */ /* 0x000e240000002200 */
[----:B0-----:R-:W-:-:S04]  /*0090*/  IMAD R0, R13, 0x8, R12 ;  /* 0x000000080d007824 */ /* 0x001fc800078e020c */
[----:B------:R-:W-:-:S04]  /*00a0*/  IMAD R0, R5, 0x40, R0 ;  /* 0x0000004005007824 */ /* 0x000fc800078e0200 */
[----:B-1----:R-:W-:-:S06]  /*00b0*/  IMAD.WIDE.U32 R2, R0, 0x4, R2 ;  /* 0x0000000400027825 */ /* 0x002fcc00078e0002 */
[----:B--2---:R0:W2:Y:S01]  /*00c0*/  LDG.E R3, desc[UR8][R2.64] ;  /* 0x0000000802037981 */ /* 0x0040a2000c1e1900 */
[----:B------:R-:W1:Y:S01]  /*00d0*/  S2UR UR7, SR_CgaCtaId ;  /* 0x00000000000779c3 */ /* 0x000e620000008800 */
[----:B------:R-:W-:Y:S01]  /*00e0*/  UMOV UR6, 0x400 ;  /* 0x0000040000067882 */ /* 0x000fe20000000000 */
[----:B------:R-:W-:Y:S01]  /*00f0*/  LEA R9, R12, 0x1, 0x1 ;  /* 0x000000010c097811 */ /* 0x000fe200078e08ff */
[----:B------:R-:W-:Y:S01]  /*0100*/  UMOV UR10, 0x54442d18 ;  /* 0x54442d18000a7882 */ /* 0x000fe20000000000 */
[----:B------:R-:W-:Y:S01]  /*0110*/  UMOV UR11, 0x400921fb ;  /* 0x400921fb000b7882 */ /* 0x000fe20000000000 */
[----:B------:R-:W-:Y:S01]  /*0120*/  BSSY.RECONVERGENT B0, `(.L_x_0) ;  /* 0x0000076000007945 */ /* 0x000fe20003800200 */
[----:B------:R-:W3:Y:S01]  /*0130*/  I2F.F64.U32 R4, R9 ;  /* 0x0000000900047312 */ /* 0x000ee20000201800 */
[----:B0-----:R-:W-:-:S04]  /*0140*/  IMAD.MOV.U32 R2, RZ, RZ, 0x37cbac00 ;  /* 0x37cbac00ff027424 */ /* 0x001fc800078e00ff */
[----:B------:R-:W-:-:S04]  /*0150*/  FFMA R7, RZ, R2, -0.0013887860113754868507 ;  /* 0xbab607edff077423 */ /* 0x000fc80000000002 */
[----:B------:R-:W-:Y:S01]  /*0160*/  FFMA R7, RZ, R7, 0.041666727513074874878 ;  /* 0x3d2aaabbff077423 */ /* 0x000fe20000000007 */
[----:B---3--:R-:W-:-:S03]  /*0170*/  DMUL R4, R4, UR10 ;  /* 0x0000000a04047c28 */ /* 0x008fc60008000000 */
[----:B------:R-:W-:Y:S01]  /*0180*/  FFMA R7, RZ, R7, -0.4999999701976776123 ;  /* 0xbeffffffff077423 */ /* 0x000fe20000000007 */
[----:B-1----:R-:W-:-:S03]  /*0190*/  ULEA UR4, UR7, UR6, 0x18 ;  /* 0x0000000607047291 */ /* 0x002fc6000f8ec0ff */
[----:B------:R-:W-:Y:S01]  /*01a0*/  FFMA R7, RZ, R7, 1 ;  /* 0x3f800000ff077423 */ /* 0x000fe20000000007 */
[----:B------:R-:W-:Y:S02]  /*01b0*/  DMUL R4, R4, 0.0625 ;  /* 0x3fb0000004047828 */ /* 0x000fe40000000000 */
[----:B------:R-:W-:-:S05]  /*01c0*/  LEA R11, R13, UR4, 0x5 ;  /* 0x000000040d0b7c11 */ /* 0x000fca000f8e28ff */
[----:B------:R-:W-:Y:S01]  /*01d0*/  IMAD R6, R12, 0x4, R11 ;  /* 0x000000040c067824 */ /* 0x000fe200078e020b */
[----:B------:R-:W0:Y:S02]  /*01e0*/  F2F.F32.F64 R21, R4 ;  /* 0x0000000400157310 */ /* 0x000e240000301000 */
[C---:B0-----:R-:W-:Y:S01]  /*01f0*/  FMUL R20, R21.reuse, 0.63661974668502807617 ;  /* 0x3f22f98315147820 */ /* 0x041fe20000400000 */
[----:B------:R-:W-:-:S05]  /*0200*/  FSETP.GE.AND P0, PT, |R21|, 105615, PT ;  /* 0x47ce47801500780b */ /* 0x000fca0003f06200 */
[----:B------:R-:W0:Y:S02]  /*0210*/  F2I.NTZ R20, R20 ;  /* 0x0000001400147305 */ /* 0x000e240000203100 */
[----:B0-----:R-:W-:-:S05]  /*0220*/  I2FP.F32.S32 R8, R20 ;  /* 0x0000001400087245 */ /* 0x001fca0000201400 */
[----:B------:R-:W-:-:S04]  /*0230*/  FFMA R5, R8, -1.5707962512969970703, R21 ;  /* 0xbfc90fda08057823 */ /* 0x000fc80000000015 */
[----:B------:R-:W-:Y:S01]  /*0240*/  FFMA R5, R8, -7.5497894158615963534e-08, R5 ;  /* 0xb3a2216808057823 */ /* 0x000fe20000000005 */
[----:B--2---:R-:W-:Y:S01]  /*0250*/  STS [R6], R3 ;  /* 0x0000000306007388 */ /* 0x004fe20000000800 */
[----:B------:R-:W-:Y:S06]  /*0260*/  BAR.SYNC.DEFER_BLOCKING 0x0 ;  /* 0x0000000000007b1d */ /* 0x000fec0000010000 */
[----:B------:R-:W0:Y:S02]  /*0270*/  LDS.64 R14, [R11] ;  /* 0x000000000b0e7984 */ /* 0x000e240000000a00 */
[----:B0-----:R-:W-:Y:S01]  /*0280*/  FMUL R10, R14, 0.70710676908493041992 ;  /* 0x3f3504f30e0a7820 */ /* 0x001fe20000400000 */
[----:B------:R-:W-:-:S03]  /*0290*/  FFMA R14, R8, -5.3903029534742383927e-15, R5 ;  /* 0xa7c234c5080e7823 */ /* 0x000fc60000000005 */
[----:B------:R-:W-:Y:S01]  /*02a0*/  FFMA R10, R10, R7, RZ ;  /* 0x000000070a0a7223 */ /* 0x000fe200000000ff */
[----:B------:R-:W-:Y:S06]  /*02b0*/  @!P0 BRA `(.L_x_1) ;  /* 0x0000000400708947 */ /* 0x000fec0003800000 */
[----:B------:R-:W-:-:S13]  /*02c0*/  FSETP.NEU.AND P0, PT, |R21|, +INF , PT ;  /* 0x7f8000001500780b */ /* 0x000fda0003f0d200 */
[----:B------:R-:W-:Y:S05]  /*02d0*/  @!P0 BRA `(.L_x_2) ;  /* 0x0000000400608947 */ /* 0x000fea0003800000 */
[----:B------:R-:W-:Y:S01]  /*02e0*/  IMAD.SHL.U32 R3, R21, 0x100, RZ ;  /* 0x0000010015037824 */ /* 0x000fe200078e00ff */
[----:B------:R-:W-:Y:S01]  /*02f0*/  MOV R20, RZ ;  /* 0x000000ff00147202 */ /* 0x000fe20000000f00 */
[----:B------:R-:W-:Y:S01]  /*0300*/  IMAD.MOV.U32 R23, RZ, RZ, RZ ;  /* 0x000000ffff177224 */ /* 0x000fe200078e00ff */
[----:B------:R-:W0:Y:S02]  /*0310*/  LDCU.64 UR12, c[0x4][URZ] ;  /* 0x01000000ff0c77ac */ /* 0x000e240008000a00 */
[----:B------:R-:W-:Y:S01]  /*0320*/  LOP3.LUT R14, R3, 0x80000000, RZ, 0xfc, !PT ;  /* 0x80000000030e7812 */ /* 0x000fe200078efcff */
[----:B------:R-:W-:Y:S01]  /*0330*/  UMOV UR5, URZ ;  /* 0x000000ff00057c82 */ /* 0x000fe20008000000 */
[----:B------:R-:W-:-:S05]  /*0340*/  UMOV UR4, URZ ;  /* 0x000000ff00047c82 */ /* 0x000fca0008000000 */
.L_x_3:
[----:B0-----:R-:W-:Y:S02]  /*0350*/  IMAD.U32 R17, RZ, RZ, UR13 ;  /* 0x0000000dff117e24 */ /* 0x001fe4000f8e00ff */
[----:B------:R-:W-:-:S05]  /*0360*/  IMAD.U32 R16, RZ, RZ, UR12 ;  /* 0x0000000cff107e24 */ /* 0x000fca000f8e00ff */
[----:B------:R-:W2:Y:S01]  /*0370*/  LDG.E.CONSTANT R17, desc[UR8][R16.64] ;  /* 0x0000000810117981 */ /* 0x000ea2000c1e9900 */
[----:B------:R-:W-:Y:S01]  /*0380*/  UIADD3 UR4, UPT, UPT, UR4, 0x1, URZ ;  /* 0x0000000104047890 */ /* 0x000fe2000fffe0ff */
[C---:B------:R-:W-:Y:S01]  /*0390*/  ISETP.EQ.AND P0, PT, R20.reuse, RZ, PT ;  /* 0x000000ff1400720c */ /* 0x040fe20003f02270 */
[----:B------:R-:W-:Y:S01]  /*03a0*/  UIADD3 UR12, UP1, UPT, UR12, 0x4, URZ ;  /* 0x000000040c0c7890 */ /* 0x000fe2000ff3e0ff */
[C---:B------:R-:W-:Y:S01]  /*03b0*/  ISETP.EQ.AND P1, PT, R20.reuse, 0x4, PT ;  /* 0x000000041400780c */ /* 0x040fe20003f22270 */
[----:B------:R-:W-:Y:S01]  /*03c0*/  UISETP.NE.AND UP0, UPT, UR4, 0x6, UPT ;  /* 0x000000060400788c */ /* 0x000fe2000bf05270 */
[C---:B------:R-:W-:Y:S01]  /*03d0*/  ISETP.EQ.AND P2, PT, R20.reuse, 0x8, PT ;  /* 0x000000081400780c */ /* 0x040fe20003f42270 */
[----:B------:R-:W-:Y:S01]  /*03e0*/  UIADD3.X UR13, UPT, UPT, URZ, UR13, URZ, UP1, !UPT ;  /* 0x0000000dff0d7290 */ /* 0x000fe20008ffe4ff */
[C---:B------:R-:W-:Y:S02]  /*03f0*/  ISETP.EQ.AND P3, PT, R20.reuse, 0xc, PT ;  /* 0x0000000c1400780c */ /* 0x040fe40003f62270 */
[----:B------:R-:W-:-:S02]  /*0400*/  ISETP.EQ.AND P4, PT, R20, 0x10, PT ;  /* 0x000000101400780c */ /* 0x000fc40003f82270 */
[C---:B------:R-:W-:Y:S01]  /*0410*/  ISETP.EQ.AND P5, PT, R20.reuse, 0x14, PT ;  /* 0x000000141400780c */ /* 0x040fe20003fa2270 */
[----:B------:R-:W-:Y:S02]  /*0420*/  VIADD R20, R20, 0x4 ;  /* 0x0000000414147836 */ /* 0x000fe40000000000 */
[----:B--2---:R-:W-:-:S03]  /*0430*/  IMAD.WIDE.U32 R18, R17, R14, RZ ;  /* 0x0000000e11127225 */ /* 0x004fc600078e00ff */
[----:B------:R-:W-:-:S04]  /*0440*/  IADD3 R18, P6, PT, R18, R23, RZ ;  /* 0x0000001712127210 */ /* 0x000fc80007fde0ff */
[----:B------:R-:W-:Y:S01]  /*0450*/  IADD3.X R23, PT, PT, R19, UR5, RZ, P6, !PT ;  /* 0x0000000513177c10 */ /* 0x000fe2000b7fe4ff */
[--C-:B------:R-:W-:Y:S01]  /*0460*/  @P0 IMAD.MOV.U32 R3, RZ, RZ, R18.reuse ;  /* 0x000000ffff030224 */ /* 0x100fe200078e0012 */
[----:B------:R-:W-:Y:S01]  /*0470*/  @P4 MOV R7, R18 ;  /* 0x0000001200074202 */ /* 0x000fe20000000f00 */
[--C-:B------:R-:W-:Y:S02]  /*0480*/  @P1 IMAD.MOV.U32 R4, RZ, RZ, R18.reuse ;  /* 0x000000ffff041224 */ /* 0x100fe400078e0012 */
[--C-:B------:R-:W-:Y:S02]  /*0490*/  @P2 IMAD.MOV.U32 R5, RZ, RZ, R18.reuse ;  /* 0x000000ffff052224 */ /* 0x100fe400078e0012 */
[--C-:B------:R-:W-:Y:S02]  /*04a0*/  @P3 IMAD.MOV.U32 R6, RZ, RZ, R18.reuse ;  /* 0x000000ffff063224 */ /* 0x100fe400078e0012 */
[----:B------:R-:W-:Y:S01]  /*04b0*/  @P5 IMAD.MOV.U32 R8, RZ, RZ, R18 ;  /* 0x000000ffff085224 */ /* 0x000fe200078e0012 */
[----:B------:R-:W-:Y:S06]  /*04c0*/  BRA.U UP0, `(.L_x_3) ;  /* 0xfffffffd00a07547 */ /* 0x000fec000b83ffff */
[----:B------:R-:W-:Y:S01]  /*04d0*/  SHF.R.U32.HI R21, RZ, 0x17, R21 ;  /* 0x00000017ff157819 */ /* 0x000fe20000011615 */
[----:B------:R-:W-:Y:S03]  /*04e0*/  BSSY.RECONVERGENT B1, `(.L_x_4) ;  /* 0x0000028000017945 */ /* 0x000fe60003800200 */
[C---:B------:R-:W-:Y:S02]  /*04f0*/  LOP3.LUT R14, R21.reuse, 0xe0, RZ, 0xc0, !PT ;  /* 0x000000e0150e7812 */ /* 0x040fe400078ec0ff */
[----:B------:R-:W-:-:S03]  /*0500*/  LOP3.LUT P6, RZ, R21, 0x1f, RZ, 0xc0, !PT ;  /* 0x0000001f15ff7812 */ /* 0x000fc600078cc0ff */
[----:B------:R-:W-:-:S05]  /*0510*/  VIADD R14, R14, 0xffffff80 ;  /* 0xffffff800e0e7836 */ /* 0x000fca0000000000 */
[----:B------:R-:W-:-:S05]  /*0520*/  SHF.R.U32.HI R14, RZ, 0x5, R14 ;  /* 0x00000005ff0e7819 */ /* 0x000fca000001160e */
[----:B------:R-:W-:-:S05]  /*0530*/  IMAD.U32 R18, R14, -0x4, RZ ;  /* 0xfffffffc0e127824 */ /* 0x000fca00078e00ff */
[C---:B------:R-:W-:Y:S02]  /*0540*/  ISETP.EQ.AND P3, PT, R18.reuse, -0x18, PT ;  /* 0xffffffe81200780c */ /* 0x040fe40003f62270 */
[C---:B------:R-:W-:Y:S02]  /*0550*/  ISETP.EQ.AND P4, PT, R18.reuse, -0x14, PT ;  /* 0xffffffec1200780c */ /* 0x040fe40003f82270 */
[C---:B------:R-:W-:Y:S02]  /*0560*/  ISETP.EQ.AND P2, PT, R18.reuse, -0x10, PT ;  /* 0xfffffff01200780c */ /* 0x040fe40003f42270 */
[C---:B------:R-:W-:Y:S02]  /*0570*/  ISETP.EQ.AND P1, PT, R18.reuse, -0xc, PT ;  /* 0xfffffff41200780c */ /* 0x040fe40003f22270 */
[C---:B------:R-:W-:Y:S02]  /*0580*/  ISETP.EQ.AND P0, PT, R18.reuse, -0x8, PT ;  /* 0xfffffff81200780c */ /* 0x040fe40003f02270 */
[----:B------:R-:W-:-:S03]  /*0590*/  ISETP.EQ.AND P5, PT, R18, RZ, PT ;  /* 0x000000ff1200720c */ /* 0x000fc60003fa2270 */
[--C-:B------:R-:W-:Y:S01]  /*05a0*/  @P3 IMAD.MOV.U32 R14, RZ, RZ, R3.reuse ;  /* 0x000000ffff0e3224 */ /* 0x100fe200078e0003 */
[C---:B------:R-:W-:Y:S01]  /*05b0*/  ISETP.EQ.AND P3, PT, R18.reuse, -0x4, PT ;  /* 0xfffffffc1200780c */ /* 0x040fe20003f62270 */
[----:B------:R-:W-:Y:S01]  /*05c0*/  @P4 IMAD.MOV.U32 R16, RZ, RZ, R3 ;  /* 0x000000ffff104224 */ /* 0x000fe200078e0003 */
[----:B------:R-:W-:Y:S01]  /*05d0*/  @P4 MOV R14, R4 ;  /* 0x00000004000e4202 */ /* 0x000fe20000000f00 */
[----:B------:R-:W-:Y:S01]  /*05e0*/  @P2 IMAD.MOV.U32 R16, RZ, RZ, R4 ;  /* 0x000000ffff102224 */ /* 0x000fe200078e0004 */
[----:B------:R-:W-:Y:S01]  /*05f0*/  ISETP.EQ.AND P4, PT, R18, 0x4, PT ;  /* 0x000000041200780c */ /* 0x000fe20003f82270 */
[--C-:B------:R-:W-:Y:S02]  /*0600*/  @P2 IMAD.MOV.U32 R14, RZ, RZ, R5.reuse ;  /* 0x000000ffff0e2224 */ /* 0x100fe400078e0005 */
[----:B------:R-:W-:Y:S02]  /*0610*/  @P1 IMAD.MOV.U32 R16, RZ, RZ, R5 ;  /* 0x000000ffff101224 */ /* 0x000fe400078e0005 */
[----:B------:R-:W-:-:S02]  /*0620*/  @P1 IMAD.MOV.U32 R14, RZ, RZ, R6 ;  /* 0x000000ffff0e1224 */ /* 0x000fc400078e0006 */
[----:B------:R-:W-:Y:S02]  /*0630*/  @P0 IMAD.MOV.U32 R16, RZ, RZ, R6 ;  /* 0x000000ffff100224 */ /* 0x000fe400078e0006 */
[----:B------:R-:W-:Y:S01]  /*0640*/  @P0 IMAD.MOV.U32 R14, RZ, RZ, R7 ;  /* 0x000000ffff0e0224 */ /* 0x000fe200078e0007 */
[----:B------:R-:W-:Y:S01]  /*0650*/  @P3 MOV R16, R7 ;  /* 0x0000000700103202 */ /* 0x000fe20000000f00 */
[--C-:B------:R-:W-:Y:S02]  /*0660*/  @P3 IMAD.MOV.U32 R14, RZ, RZ, R8.reuse ;  /* 0x000000ffff0e3224 */ /* 0x100fe400078e0008 */
[----:B------:R-:W-:Y:S02]  /*0670*/  @P5 IMAD.MOV.U32 R16, RZ, RZ, R8 ;  /* 0x000000ffff105224 */ /* 0x000fe400078e0008 */
[--C-:B------:R-:W-:Y:S02]  /*0680*/  @P5 IMAD.MOV.U32 R14, RZ, RZ, R23.reuse ;  /* 0x000000ffff0e5224 */ /* 0x100fe400078e0017 */
[----:B------:R-:W-:Y:S01]  /*0690*/  @P4 IMAD.MOV.U32 R16, RZ, RZ, R23 ;  /* 0x000000ffff104224 */ /* 0x000fe200078e0017 */
[----:B------:R-:W-:Y:S06]  /*06a0*/  @!P6 BRA `(.L_x_5) ;  /* 0x00000000002ce947 */ /* 0x000fec0003800000 */
[----:B------:R-:W-:Y:S01]  /*06b0*/  @P2 IMAD.MOV.U32 R17, RZ, RZ, R3 ;  /* 0x000000ffff112224 */ /* 0x000fe200078e0003 */
[----:B------:R-:W-:Y:S01]  /*06c0*/  LOP3.LUT R21, R21, 0x1f, RZ, 0xc0, !PT ;  /* 0x0000001f15157812 */ /* 0x000fe200078ec0ff */
[----:B------:R-:W-:Y:S01]  /*06d0*/  @P1 IMAD.MOV.U32 R17, RZ, RZ, R4 ;  /* 0x000000ffff111224 */ /* 0x000fe200078e0004 */
[----:B------:R-:W-:Y:S01]  /*06e0*/  @P0 MOV R17, R5 ;  /* 0x0000000500110202 */ /* 0x000fe20000000f00 */
[----:B------:R-:W-:Y:S01]  /*06f0*/  @P3 IMAD.MOV.U32 R17, RZ, RZ, R6 ;  /* 0x000000ffff113224 */ /* 0x000fe200078e0006 */
[----:B------:R-:W-:Y:S01]  /*0700*/  ISETP.EQ.AND P0, PT, R18, 0x8, PT ;  /* 0x000000081200780c */ /* 0x000fe20003f02270 */
[----:B------:R-:W-:Y:S01]  /*0710*/  @P5 IMAD.MOV.U32 R17, RZ, RZ, R7 ;  /* 0x000000ffff115224 */ /* 0x000fe200078e0007 */
[----:B------:R-:W-:Y:S01]  /*0720*/  SHF.L.W.U32.HI R14, R16, R21, R14 ;  /* 0x00000015100e7219 */ /* 0x000fe20000010e0e */
[----:B------:R-:W-:-:S10]  /*0730*/  @P4 IMAD.MOV.U32 R17, RZ, RZ, R8 ;  /* 0x000000ffff114224 */ /* 0x000fd400078e0008 */
[----:B------:R-:W-:-:S05]  /*0740*/  @P0 IMAD.MOV.U32 R17, RZ, RZ, R23 ;  /* 0x000000ffff110224 */ /* 0x000fca00078e0017 */
[----:B------:R-:W-:-:S07]  /*0750*/  SHF.L.W.U32.HI R16, R17, R21, R16 ;  /* 0x0000001511107219 */ /* 0x000fce0000010e10 */
.L_x_5:
[----:B------:R-:W-:Y:S05]  /*0760*/  BSYNC.RECONVERGENT B1 ;  /* 0x0000000000017941 */ /* 0x000fea0003800200 */
.L_x_4:
[C-C-:B------:R-:W-:Y:S01]  /*0770*/  SHF.L.W.U32.HI R21, R16.reuse, 0x2, R14.reuse ;  /* 0x0000000210157819 */ /* 0x140fe20000010e0e */
[----:B------:R-:W-:Y:S01]  /*0780*/  IMAD.SHL.U32 R16, R16, 0x4, RZ ;  /* 0x0000000410107824 */ /* 0x000fe200078e00ff */
[----:B------:R-:W-:Y:S01]  /*0790*/  UMOV UR4, 0x54442d19 ;  /* 0x54442d1900047882 */ /* 0x000fe20000000000 */
[----:B------:R-:W-:Y:S01]  /*07a0*/  UMOV UR5, 0x3bf921fb ;  /* 0x3bf921fb00057882 */ /* 0x000fe20000000000 */
[----:B------:R-:W-:Y:S02]  /*07b0*/  SHF.R.S32.HI R17, RZ, 0x1f, R21 ;  /* 0x0000001fff117819 */ /* 0x000fe40000011415 */
[----:B------:R-:W-:Y:S02]  /*07c0*/  SHF.R.U32.HI R14, RZ, 0x1e, R14 ;  /* 0x0000001eff0e7819 */ /* 0x000fe4000001160e */
[C---:B------:R-:W-:Y:S02]  /*07d0*/  LOP3.LUT R16, R17.reuse, R16, RZ, 0x3c, !PT ;  /* 0x0000001011107212 */ /* 0x040fe400078e3cff */
[----:B------:R-:W-:-:S02]  /*07e0*/  LOP3.LUT R17, R17, R21, RZ, 0x3c, !PT ;  /* 0x0000001511117212 */ /* 0x000fc400078e3cff */
[C---:B------:R-:W-:Y:S02]  /*07f0*/  ISETP.GE.AND P0, PT, R21.reuse, RZ, PT ;  /* 0x000000ff1500720c */ /* 0x040fe40003f06270 */
[----:B------:R-:W-:Y:S02]  /*0800*/  LEA.HI R20, R21, R14, RZ, 0x1 ;  /* 0x0000000e15147211 */ /* 0x000fe400078f08ff */
[----:B------:R-:W0:Y:S02]  /*0810*/  I2F.F64.S64 R16, R16 ;  /* 0x0000001000107312 */ /* 0x000e240000301c00 */
[----:B0-----:R-:W-:-:S10]  /*0820*/  DMUL R18, R16, UR4 ;  /* 0x0000000410127c28 */ /* 0x001fd40008000000 */
[----:B------:R-:W0:Y:S02]  /*0830*/  F2F.F32.F64 R18, R18 ;  /* 0x0000001200127310 */ /* 0x000e240000301000 */
[----:B0-----:R-:W-:Y:S01]  /*0840*/  FSEL R14, -R18, R18, !P0 ;  /* 0x00000012120e7208 */ /* 0x001fe20004000100 */
[----:B------:R-:W-:Y:S06]  /*0850*/  BRA `(.L_x_1) ;  /* 0x0000000000087947 */ /* 0x000fec0003800000 */
.L_x_2:
[----:B------:R-:W-:Y:S01]  /*0860*/  FMUL R14, RZ, R21 ;  /* 0x00000015ff0e7220 */ /* 0x000fe20000400000 */
[----:B------:R-:W-:-:S07]  /*0870*/  IMAD.MOV.U32 R20, RZ, RZ, RZ ;  /* 0x000000ffff147224 */ /* 0x000fce00078e00ff */
.L_x_1:
[----:B------:R-:W-:Y:S05]  /*0880*/  BSYNC.RECONVERGENT B0 ;  /* 0x0000000000007941 */ /* 0x000fea0003800200 */
.L_x_0:
[----:B------:R-:W-:Y:S01]  /*0890*/  SHF.L.U32 R24, R9, 0x1, RZ ;  /* 0x0000000109187819 */ /* 0x000fe200000006ff */
[----:B------:R0:W1:Y:S01]  /*08a0*/  LDS R21, [R11+0x8] ;  /* 0x000008000b157984 */ /* 0x0000620000000800 */
[----:B------:R-:W-:Y:S01]  /*08b0*/  LOP3.LUT R19, R20, 0x1, RZ, 0xc0, !PT ;  /* 0x0000000114137812 */ /* 0x000fe200078ec0ff */
[----:B------:R-:W-:Y:S01]  /*08c0*/  FMUL R23, R14, R14 ;  /* 0x0000000e0e177220 */ /* 0x000fe20000400000 */
[----:B------:R2:W3:Y:S01]  /*08d0*/  I2F.F64.U32 R16, R24 ;  /* 0x0000001800107312 */ /* 0x0004e20000201800 */
[----:B------:R-:W-:Y:S01]  /*08e0*/  IMAD.MOV.U32 R26, RZ, RZ, 0x3c0885e4 ;  /* 0x3c0885e4ff1a7424 */ /* 0x000fe200078e00ff */
[----:B------:R-:W-:Y:S01]  /*08f0*/  ISETP.NE.U32.AND P0, PT, R19, 0x1, PT ;  /* 0x000000011300780c */ /* 0x000fe20003f05070 */
[----:B------:R-:W-:Y:S01]  /*0900*/  FFMA R22, R23, R2, -0.0013887860113754868507 ;  /* 0xbab607ed17167423 */ /* 0x000fe20000000002 */
[----:B------:R-:W-:Y:S01]  /*0910*/  VIADD R20, R20, 0x1 ;  /* 0x0000000114147836 */ /* 0x000fe20000000000 */
[----:B------:R-:W-:Y:S01]  /*0920*/  BSSY.RECONVERGENT B0, `(.L_x_6) ;  /* 0x0000075000007945 */ /* 0x000fe20003800200 */
[----:B------:R-:W-:-:S02]  /*0930*/  FSEL R14, R14, 1, !P0 ;  /* 0x3f8000000e0e7808 */ /* 0x000fc40004000000 */
[----:B------:R-:W-:Y:S02]  /*0940*/  FSEL R22, R22, -0.00019574658654164522886, P0 ;  /* 0xb94d415316167808 */ /* 0x000fe40000000000 */
[----:B--2---:R-:W-:Y:S01]  /*0950*/  FSEL R24, R26, 0.041666727513074874878, !P0 ;  /* 0x3d2aaabb1a187808 */ /* 0x004fe20004000000 */
[----:B---3--:R-:W-:-:S04]  /*0960*/  DMUL R16, R16, UR10 ;  /* 0x0000000a10107c28 */ /* 0x008fc80008000000 */
[----:B------:R-:W-:-:S04]  /*0970*/  FFMA R22, R23, R22, R24 ;  /* 0x0000001617167223 */ /* 0x000fc80000000018 */
[----:B------:R-:W-:-:S06]  /*0980*/  DMUL R16, R16, 0.0625 ;  /* 0x3fb0000010107828 */ /* 0x000fcc0000000000 */
[----:B------:R2:W3:Y:S02]  /*0990*/  F2F.F32.F64 R18, R16 ;  /* 0x0000001000127310 */ /* 0x0004e40000301000 */
[----:B--2---:R-:W-:Y:S02]  /*09a0*/  IMAD.MOV.U32 R16, RZ, RZ, 0x3e2aaaa8 ;  /* 0x3e2aaaa8ff107424 */ /* 0x004fe400078e00ff */
[----:B---3--:R-:W-:-:S03]  /*09b0*/  FMUL R25, R18, 0.63661974668502807617 ;  /* 0x3f22f98312197820 */ /* 0x008fc60000400000 */
[----:B------:R-:W-:Y:S02]  /*09c0*/  FSEL R16, -R16, -0.4999999701976776123, !P0 ;  /* 0xbeffffff10107808 */ /* 0x000fe40004000100 */
[----:B------:R-:W-:Y:S01]  /*09d0*/  LOP3.LUT P0, RZ, R20, 0x2, RZ, 0xc0, !PT ;  /* 0x0000000214ff7812 */ /* 0x000fe2000780c0ff */
[----:B------:R-:W2:Y:S01]  /*09e0*/  F2I.NTZ R19, R25 ;  /* 0x0000001900137305 */ /* 0x000ea20000203100 */
[----:B------:R-:W-:Y:S01]  /*09f0*/  FSETP.GE.AND P1, PT, |R18|, 105615, PT ;  /* 0x47ce47801200780b */ /* 0x000fe20003f26200 */
[C---:B------:R-:W-:Y:S01]  /*0a00*/  FFMA R16, R23.reuse, R22, R16 ;  /* 0x0000001617107223 */ /* 0x040fe20000000010 */
[----:B------:R-:W-:-:S04]  /*0a10*/  FFMA R23, R23, R14, RZ ;  /* 0x0000000e17177223 */ /* 0x000fc800000000ff */
[----:B------:R-:W-:-:S05]  /*0a20*/  FFMA R23, R23, R16, R14 ;  /* 0x0000001017177223 */ /* 0x000fca000000000e */
[----:B------:R-:W-:Y:S01]  /*0a30*/  @P0 FADD R23, RZ, -R23 ;  /* 0x80000017ff170221 */ /* 0x000fe20000000000 */
[----:B--2---:R-:W-:-:S03]  /*0a40*/  I2FP.F32.S32 R17, R19 ;  /* 0x0000001300117245 */ /* 0x004fc60000201400 */
[----:B------:R-:W-:Y:S02]  /*0a50*/  FFMA R10, R23, R15, R10 ;  /* 0x0000000f170a7223 */ /* 0x000fe4000000000a */
[----:B------:R-:W-:-:S04]  /*0a60*/  FFMA R14, R17, -1.5707962512969970703, R18 ;  /* 0xbfc90fda110e7823 */ /* 0x000fc80000000012 */
[----:B------:R-:W-:-:S04]  /*0a70*/  FFMA R14, R17, -7.5497894158615963534e-08, R14 ;  /* 0xb3a22168110e7823 */ /* 0x000fc8000000000e */
[----:B------:R-:W-:Y:S01]  /*0a80*/  FFMA R23, R17, -5.3903029534742383927e-15, R14 ;  /* 0xa7c234c511177823 */ /* 0x000fe2000000000e */
[----:B01----:R-:W-:Y:S06]  /*0a90*/  @!P1 BRA `(.L_x_7) ;  /* 0x0000000400749947 */ /* 0x003fec0003800000 */
[----:B------:R-:W-:-:S13]  /*0aa0*/  FSETP.NEU.AND P0, PT, |R18|, +INF , PT ;  /* 0x7f8000001200780b */ /* 0x000fda0003f0d200 */
[----:B------:R-:W-:Y:S05]  /*0ab0*/  @!P0 BRA `(.L_x_8) ;  /* 0x0000000400648947 */ /* 0x000fea0003800000 */
[----:B------:R-:W-:Y:S01]  /*0ac0*/  IMAD.SHL.U32 R14, R18, 0x100, RZ ;  /* 0x00000100120e7824 */ /* 0x000fe200078e00ff */
[----:B------:R-:W0:Y:S01]  /*0ad0*/  LDCU.64 UR12, c[0x4][URZ] ;  /* 0x01000000ff0c77ac */ /* 0x000e220008000a00 */
[----:B------:R-:W-:Y:S02]  /*0ae0*/  IMAD.MOV.U32 R19, RZ, RZ, RZ ;  /* 0x000000ffff137224 */ /* 0x000fe400078e00ff */
[----:B------:R-:W-:Y:S01]  /*0af0*/  IMAD.MOV.U32 R22, RZ, RZ, RZ ;  /* 0x000000ffff167224 */ /* 0x000fe200078e00ff */
[----:B------:R-:W-:Y:S01]  /*0b00*/  LOP3.LUT R20, R14, 0x80000000, RZ, 0xfc, !PT ;  /* 0x800000000e147812 */ /* 0x000fe200078efcff */
[----:B------:R-:W-:Y:S01]  /*0b10*/  UMOV UR5, URZ ;  /* 0x000000ff00057c82 */ /* 0x000fe20008000000 */
[----:B------:R-:W-:-:S05]  /*0b20*/  UMOV UR4, URZ ;  /* 0x000000ff00047c82 */ /* 0x000fca0008000000 */
.L_x_9:
[----:B0-----:R-:W-:Y:S01]  /*0b30*/  IMAD.U32 R15, RZ, RZ, UR13 ;  /* 0x0000000dff0f7e24 */ /* 0x001fe2000f8e00ff */
[----:B------:R-:W-:-:S05]  /*0b40*/  MOV R14, UR12 ;  /* 0x0000000c000e7c02 */ /* 0x000fca0008000f00 */
        /* <DEDUP_REMOVED lines=15> */
[--C-:B------:R-:W-:Y:S02]  /*0c40*/  @P0 IMAD.MOV.U32 R3, RZ, RZ, R16.reuse ;  /* 0x000000ffff030224 */ /* 0x100fe400078e0010 */
        /* <DEDUP_REMOVED lines=21> */
[----:B------:R-:W-:Y:S02]  /*0da0*/  @P4 IMAD.MOV.U32 R15, RZ, RZ, R3 ;  /* 0x000000ffff0f4224 */ /* 0x000fe400078e0003 */
[----:B------:R-:W-:Y:S01]  /*0db0*/  @P4 IMAD.MOV.U32 R18, RZ, RZ, R4 ;  /* 0x000000ffff124224 */ /* 0x000fe200078e0004 */
[----:B------:R-:W-:Y:S01]  /*0dc0*/  ISETP.EQ.AND P4, PT, R20, 0x4, PT ;  /* 0x000000041400780c */ /* 0x000fe20003f82270 */
[--C-:B------:R-:W-:Y:S01]  /*0dd0*/  @P2 IMAD.MOV.U32 R18, RZ, RZ, R5.reuse ;  /* 0x000000ffff122224 */ /* 0x100fe200078e0005 */
[----:B------:R-:W-:Y:S01]  /*0de0*/  @P2 MOV R15, R4 ;  /* 0x00000004000f2202 */ /* 0x000fe20000000f00 */
[----:B------:R-:W-:Y:S02]  /*0df0*/  @P1 IMAD.MOV.U32 R15, RZ, RZ, R5 ;  /* 0x000000ffff0f1224 */ /* 0x000fe400078e0005 */
[----:B------:R-:W-:-:S02]  /*0e00*/  @P0 IMAD.MOV.U32 R15, RZ, RZ, R6 ;  /* 0x000000ffff0f0224 */ /* 0x000fc400078e0006 */
[----:B------:R-:W-:Y:S02]  /*0e10*/  @P1 IMAD.MOV.U32 R18, RZ, RZ, R6 ;  /* 0x000000ffff121224 */ /* 0x000fe400078e0006 */
[----:B------:R-:W-:Y:S02]  /*0e20*/  @P3 IMAD.MOV.U32 R15, RZ, RZ, R7 ;  /* 0x000000ffff0f3224 */ /* 0x000fe400078e0007 */
[----:B------:R-:W-:Y:S02]  /*0e30*/  @P5 IMAD.MOV.U32 R15, RZ, RZ, R8 ;  /* 0x000000ffff0f5224 */ /* 0x000fe400078e0008 */
[----:B------:R-:W-:Y:S02]  /*0e40*/  @P4 IMAD.MOV.U32 R15, RZ, RZ, R19 ;  /* 0x000000ffff0f4224 */ /* 0x000fe400078e0013 */
[----:B------:R-:W-:Y:S01]  /*0e50*/  @P0 IMAD.MOV.U32 R18, RZ, RZ, R7 ;  /* 0x000000ffff120224 */ /* 0x000fe200078e0007 */
[----:B------:R-:W-:Y:S01]  /*0e60*/  @P3 MOV R18, R8 ;  /* 0x0000000800123202 */ /* 0x000fe20000000f00 */
[----:B------:R-:W-:-:S02]  /*0e70*/  @P5 IMAD.MOV.U32 R18, RZ, RZ, R19 ;  /* 0x000000ffff125224 */ /* 0x000fc400078e0013 */
[----:B------:R-:W-:Y:S01]  /*0e80*/  IMAD.MOV.U32 R16, RZ, RZ, R15 ;  /* 0x000000ffff107224 */ /* 0x000fe200078e000f */
        /* <DEDUP_REMOVED lines=12> */
.L_x_11:
[----:B------:R-:W-:Y:S05]  /*0f50*/  BSYNC.RECONVERGENT B1 ;  /* 0x0000000000017941 */ /* 0x000fea0003800200 */
.L_x_10:
[C---:B------:R-:W-:Y:S01]  /*0f60*/  SHF.L.W.U32.HI R19, R16.reuse, 0x2, R18 ;  /* 0x0000000210137819 */ /* 0x040fe20000010e12 */
[----:B------:R-:W-:Y:S01]  /*0f70*/  IMAD.SHL.U32 R14, R16, 0x4, RZ ;  /* 0x00000004100e7824 */ /* 0x000fe200078e00ff */
[----:B------:R-:W-:Y:S01]  /*0f80*/  UMOV UR4, 0x54442d19 ;  /* 0x54442d1900047882 */ /* 0x000fe20000000000 */
[----:B------:R-:W-:Y:S01]  /*0f90*/  UMOV UR5, 0x3bf921fb ;  /* 0x3bf921fb00057882 */ /* 0x000fe20000000000 */
[----:B------:R-:W-:Y:S02]  /*0fa0*/  SHF.R.S32.HI R15, RZ, 0x1f, R19 ;  /* 0x0000001fff0f7819 */ /* 0x000fe40000011413 */
[----:B------:R-:W-:Y:S02]  /*0fb0*/  ISETP.GE.AND P0, PT, R19, RZ, PT ;  /* 0x000000ff1300720c */ /* 0x000fe40003f06270 */
[C---:B------:R-:W-:Y:S02]  /*0fc0*/  LOP3.LUT R14, R15.reuse, R14, RZ, 0x3c, !PT ;  /* 0x0000000e0f0e7212 */ /* 0x040fe400078e3cff */
[----:B------:R-:W-:-:S02]  /*0fd0*/  LOP3.LUT R15, R15, R19, RZ, 0x3c, !PT ;  /* 0x000000130f0f7212 */ /* 0x000fc400078e3cff */
[----:B------:R-:W-:-:S04]  /*0fe0*/  SHF.R.U32.HI R18, RZ, 0x1e, R18 ;  /* 0x0000001eff127819 */ /* 0x000fc80000011612 */
[----:B------:R-:W0:Y:S01]  /*0ff0*/  I2F.F64.S64 R14, R14 ;  /* 0x0000000e000e7312 */ /* 0x000e220000301c00 */
[----:B------:R-:W-:Y:S01]  /*1000*/  LEA.HI R19, R19, R18, RZ, 0x1 ;  /* 0x0000001213137211 */ /* 0x000fe200078f08ff */
[----:B0-----:R-:W-:-:S10]  /*1010*/  DMUL R16, R14, UR4 ;  /* 0x000000040e107c28 */ /* 0x001fd40008000000 */
[----:B------:R-:W0:Y:S02]  /*1020*/  F2F.F32.F64 R16, R16 ;  /* 0x0000001000107310 */ /* 0x000e240000301000 */
[----:B0-----:R-:W-:Y:S01]  /*1030*/  FSEL R23, -R16, R16, !P0 ;  /* 0x0000001010177208 */ /* 0x001fe20004000100 */
[----:B------:R-:W-:Y:S06]  /*1040*/  BRA `(.L_x_7) ;  /* 0x0000000000087947 */ /* 0x000fec0003800000 */
.L_x_8:
[----:B------:R-:W-:Y:S01]  /*1050*/  FMUL R23, RZ, R18 ;  /* 0x00000012ff177220 */ /* 0x000fe20000400000 */
[----:B------:R-:W-:-:S07]  /*1060*/  IMAD.MOV.U32 R19, RZ, RZ, RZ ;  /* 0x000000ffff137224 */ /* 0x000fce00078e00ff */
.L_x_7:
[----:B------:R-:W-:Y:S05]  /*1070*/  BSYNC.RECONVERGENT B0 ;  /* 0x0000000000007941 */ /* 0x000fea0003800200 */
.L_x_6:
[----:B------:R-:W-:Y:S01]  /*1080*/  IMAD R20, R9, 0x3, RZ ;  /* 0x0000000309147824 */ /* 0x000fe200078e02ff */
[----:B------:R0:W1:Y:S01]  /*1090*/  LDS R18, [R11+0xc] ;  /* 0x00000c000b127984 */ /* 0x0000620000000800 */
[----:B------:R-:W-:Y:S01]  /*10a0*/  FMUL R17, R23, R23 ;  /* 0x0000001717117220 */ /* 0x000fe20000400000 */
[C---:B------:R-:W-:Y:S01]  /*10b0*/  LOP3.LUT R16, R19.reuse, 0x1, RZ, 0xc0, !PT ;  /* 0x0000000113107812 */ /* 0x040fe200078ec0ff */
[----:B------:R-:W2:Y:S01]  /*10c0*/  I2F.F64.U32 R14, R20 ;  /* 0x00000014000e7312 */ /* 0x000ea20000201800 */
[----:B------:R-:W-:Y:S02]  /*10d0*/  VIADD R19, R19, 0x1 ;  /* 0x0000000113137836 */ /* 0x000fe40000000000 */
[----:B------:R-:W-:Y:S01]  /*10e0*/  FFMA R24, R17, R2, -0.0013887860113754868507 ;  /* 0xbab607ed11187423 */ /* 0x000fe20000000002 */
[----:B------:R-:W-:Y:S01]  /*10f0*/  ISETP.NE.U32.AND P0, PT, R16, 0x1, PT ;  /* 0x000000011000780c */ /* 0x000fe20003f05070 */
[----:B------:R-:W-:Y:S01]  /*1100*/  BSSY.RECONVERGENT B0, `(.L_x_12) ;  /* 0x0000075000007945 */ /* 0x000fe20003800200 */
[----:B------:R-:W-:-:S02]  /*1110*/  MOV R16, 0x3c0885e4 ;  /* 0x3c0885e400107802 */ /* 0x000fc40000000f00 */
[----:B------:R-:W-:Y:S02]  /*1120*/  FSEL R24, R24, -0.00019574658654164522886, P0 ;  /* 0xb94d415318187808 */ /* 0x000fe40000000000 */
[----:B------:R-:W-:-:S05]  /*1130*/  FSEL R16, R16, 0.041666727513074874878, !P0 ;  /* 0x3d2aaabb10107808 */ /* 0x000fca0004000000 */
[----:B------:R-:W-:Y:S01]  /*1140*/  FFMA R16, R17, R24, R16 ;  /* 0x0000001811107223 */ /* 0x000fe20000000010 */
[----:B--2---:R-:W-:-:S08]  /*1150*/  DMUL R14, R14, UR10 ;  /* 0x0000000a0e0e7c28 */ /* 0x004fd00008000000 */
[----:B------:R-:W-:-:S06]  /*1160*/  DMUL R14, R14, 0.0625 ;  /* 0x3fb000000e0e7828 */ /* 0x000fcc0000000000 */
[----:B------:R2:W3:Y:S02]  /*1170*/  F2F.F32.F64 R22, R14 ;  /* 0x0000000e00167310 */ /* 0x0004e40000301000 */
[----:B--2---:R-:W-:Y:S02]  /*1180*/  IMAD.MOV.U32 R14, RZ, RZ, 0x3e2aaaa8 ;  /* 0x3e2aaaa8ff0e7424 */ /* 0x004fe400078e00ff */
[----:B---3--:R-:W-:-:S03]  /*1190*/  FMUL R25, R22, 0.63661974668502807617 ;  /* 0x3f22f98316197820 */ /* 0x008fc60000400000 */
[----:B------:R-:W-:Y:S02]  /*11a0*/  FSEL R24, -R14, -0.4999999701976776123, !P0 ;  /* 0xbeffffff0e187808 */ /* 0x000fe40004000100 */
[----:B------:R-:W-:Y:S01]  /*11b0*/  FSEL R14, R23, 1, !P0 ;  /* 0x3f800000170e7808 */ /* 0x000fe20004000000 */
[----:B------:R-:W2:Y:S01]  /*11c0*/  F2I.NTZ R20, R25 ;  /* 0x0000001900147305 */ /* 0x000ea20000203100 */
[----:B------:R-:W-:Y:S01]  /*11d0*/  LOP3.LUT P0, RZ, R19, 0x2, RZ, 0xc0, !PT ;  /* 0x0000000213ff7812 */ /* 0x000fe2000780c0ff */
[C---:B------:R-:W-:Y:S01]  /*11e0*/  FFMA R16, R17.reuse, R16, R24 ;  /* 0x0000001011107223 */ /* 0x040fe20000000018 */
[----:B------:R-:W-:Y:S01]  /*11f0*/  FSETP.GE.AND P1, PT, |R22|, 105615, PT ;  /* 0x47ce47801600780b */ /* 0x000fe20003f26200 */
[----:B------:R-:W-:-:S04]  /*1200*/  FFMA R17, R17, R14, RZ ;  /* 0x0000000e11117223 */ /* 0x000fc800000000ff */
[----:B------:R-:W-:-:S06]  /*1210*/  FFMA R14, R17, R16, R14 ;  /* 0x00000010110e7223 */ /* 0x000fcc000000000e */
        /* <DEDUP_REMOVED lines=16> */
.L_x_15:
[----:B0-----:R-:W-:Y:S01]  /*1320*/  MOV R15, UR13 ;  /* 0x0000000d000f7c02 */ /* 0x001fe20008000f00 */
        /* <DEDUP_REMOVED lines=11> */
[C---:B------:R-:W-:Y:S02]  /*13e0*/  ISETP.EQ.AND P5, PT, R20.reuse, 0x14, PT ;  /* 0x000000141400780c */ /* 0x040fe40003fa2270 */
[----:B------:R-:W-:Y:S01]  /*13f0*/  IADD3 R20, PT, PT, R20, 0x4, RZ ;  /* 0x0000000414147810 */ /* 0x000fe20007ffe0ff */
[----:B--2---:R-:W-:-:S03]  /*1400*/  IMAD.WIDE.U32 R16, R15, R10, RZ ;  /* 0x0000000a0f107225 */ /* 0x004fc600078e00ff */
[----:B------:R-:W-:-:S04]  /*1410*/  IADD3 R16, P6, PT, R16, R19, RZ ;  /* 0x0000001310107210 */ /* 0x000fc80007fde0ff */
[----:B------:R-:W-:Y:S01]  /*1420*/  IADD3.X R19, PT, PT, R17, UR5, RZ, P6, !PT ;  /* 0x0000000511137c10 */ /* 0x000fe2000b7fe4ff */
[--C-:B------:R-:W-:Y:S02]  /*1430*/  @P0 IMAD.MOV.U32 R3, RZ, RZ, R16.reuse ;  /* 0x000000ffff030224 */ /* 0x100fe400078e0010 */
[--C-:B------:R-:W-:Y:S02]  /*1440*/  @P1 IMAD.MOV.U32 R4, RZ, RZ, R16.reuse ;  /* 0x000000ffff041224 */ /* 0x100fe400078e0010 */
        /* <DEDUP_REMOVED lines=21> */
[--C-:B------:R-:W-:Y:S01]  /*15a0*/  @P4 IMAD.MOV.U32 R10, RZ, RZ, R4.reuse ;  /* 0x000000ffff0a4224 */ /* 0x100fe200078e0004 */
[----:B------:R-:W-:Y:S01]  /*15b0*/  ISETP.EQ.AND P4, PT, R15, 0x4, PT ;  /* 0x000000040f00780c */ /* 0x000fe20003f82270 */
[----:B------:R-:W-:Y:S01]  /*15c0*/  @P2 IMAD.MOV.U32 R14, RZ, RZ, R4 ;  /* 0x000000ffff0e2224 */ /* 0x000fe200078e0004 */
[----:B------:R-:W-:Y:S01]  /*15d0*/  @P2 MOV R10, R5 ;  /* 0x00000005000a2202 */ /* 0x000fe20000000f00 */
[----:B------:R-:W-:Y:S02]  /*15e0*/  @P1 IMAD.MOV.U32 R14, RZ, RZ, R5 ;  /* 0x000000ffff0e1224 */ /* 0x000fe400078e0005 */
[----:B------:R-:W-:-:S02]  /*15f0*/  @P1 IMAD.MOV.U32 R10, RZ, RZ, R6 ;  /* 0x000000ffff0a1224 */ /* 0x000fc400078e0006 */
[----:B------:R-:W-:Y:S02]  /*1600*/  @P0 IMAD.MOV.U32 R14, RZ, RZ, R6 ;  /* 0x000000ffff0e0224 */ /* 0x000fe400078e0006 */
[--C-:B------:R-:W-:Y:S02]  /*1610*/  @P0 IMAD.MOV.U32 R10, RZ, RZ, R7.reuse ;  /* 0x000000ffff0a0224 */ /* 0x100fe400078e0007 */
[----:B------:R-:W-:Y:S01]  /*1620*/  @P3 IMAD.MOV.U32 R14, RZ, RZ, R7 ;  /* 0x000000ffff0e3224 */ /* 0x000fe200078e0007 */
[----:B------:R-:W-:Y:S01]  /*1630*/  @P5 MOV R14, R8 ;  /* 0x00000008000e5202 */ /* 0x000fe20000000f00 */
[----:B------:R-:W-:Y:S02]  /*1640*/  @P3 IMAD.MOV.U32 R10, RZ, RZ, R8 ;  /* 0x000000ffff0a3224 */ /* 0x000fe400078e0008 */
[--C-:B------:R-:W-:Y:S02]  /*1650*/  @P5 IMAD.MOV.U32 R10, RZ, RZ, R19.reuse ;  /* 0x000000ffff0a5224 */ /* 0x100fe400078e0013 */
[----:B------:R-:W-:Y:S01]  /*1660*/  @P4 IMAD.MOV.U32 R14, RZ, RZ, R19 ;  /* 0x000000ffff0e4224 */ /* 0x000fe200078e0013 */
[----:B------:R-:W-:Y:S06]  /*1670*/  @!P6 BRA `(.L_x_17) ;  /* 0x00000000002ce947 */ /* 0x000fec0003800000 */
[----:B------:R-:W-:Y:S02]  /*1680*/  @P2 IMAD.MOV.U32 R16, RZ, RZ, R3 ;  /* 0x000000ffff102224 */ /* 0x000fe400078e0003 */
[----:B------:R-:W-:Y:S02]  /*1690*/  @P1 IMAD.MOV.U32 R16, RZ, RZ, R4 ;  /* 0x000000ffff101224 */ /* 0x000fe400078e0004 */
[----:B------:R-:W-:Y:S01]  /*16a0*/  @P0 IMAD.MOV.U32 R16, RZ, RZ, R5 ;  /* 0x000000ffff100224 */ /* 0x000fe200078e0005 */
[----:B------:R-:W-:Y:S01]  /*16b0*/  ISETP.EQ.AND P0, PT, R15, 0x8, PT ;  /* 0x000000080f00780c */ /* 0x000fe20003f02270 */
[----:B------:R-:W-:Y:S01]  /*16c0*/  @P3 IMAD.MOV.U32 R16, RZ, RZ, R6 ;  /* 0x000000ffff103224 */ /* 0x000fe200078e0006 */
[----:B------:R-:W-:Y:S01]  /*16d0*/  @P5 MOV R16, R7 ;  /* 0x0000000700105202 */ /* 0x000fe20000000f00 */
[----:B------:R-:W-:Y:S01]  /*16e0*/  @P4 IMAD.MOV.U32 R16, RZ, RZ, R8 ;  /* 0x000000ffff104224 */ /* 0x000fe200078e0008 */
[----:B------:R-:W-:-:S04]  /*16f0*/  LOP3.LUT R15, R22, 0x1f, RZ, 0xc0, !PT ;  /* 0x0000001f160f7812 */ /* 0x000fc800078ec0ff */
[----:B------:R-:W-:-:S05]  /*1700*/  SHF.L.W.U32.HI R10, R14, R15, R10 ;  /* 0x0000000f0e0a7219 */ /* 0x000fca0000010e0a */
[----:B------:R-:W-:-:S05]  /*1710*/  @P0 IMAD.MOV.U32 R16, RZ, RZ, R19 ;  /* 0x000000ffff100224 */ /* 0x000fca00078e0013 */
[----:B------:R-:W-:-:S07]  /*1720*/  SHF.L.W.U32.HI R14, R16, R15, R14 ;  /* 0x0000000f100e7219 */ /* 0x000fce0000010e0e */
.L_x_17:
[----:B------:R-:W-:Y:S05]  /*1730*/  BSYNC.RECONVERGENT B1 ;  /* 0x0000000000017941 */ /* 0x000fea0003800200 */
.L_x_16:
        /* <DEDUP_REMOVED lines=15> */
.L_x_14:
[----:B------:R-:W-:Y:S01]  /*1830*/  FMUL R10, RZ, R22 ;  /* 0x00000016ff0a7220 */ /* 0x000fe20000400000 */
[----:B------:R-:W-:-:S07]  /*1840*/  IMAD.MOV.U32 R20, RZ, RZ, RZ ;  /* 0x000000ffff147224 */ /* 0x000fce00078e00ff */
.L_x_13:
[----:B------:R-:W-:Y:S05]  /*1850*/  BSYNC.RECONVERGENT B0 ;  /* 0x0000000000007941 */ /* 0x000fea0003800200 */
.L_x_12:
[----:B------:R-:W-:Y:S01]  /*1860*/  IMAD.SHL.U32 R22, R9, 0x4, RZ ;  /* 0x0000000409167824 */ /* 0x000fe200078e00ff */
[----:B------:R0:W1:Y:S01]  /*1870*/  LDS R19, [R11+0x10] ;  /* 0x000010000b137984 */ /* 0x0000620000000800 */
[----:B------:R-:W-:Y:S01]  /*1880*/  LOP3.LUT R16, R20, 0x1, RZ, 0xc0, !PT ;  /* 0x0000000114107812 */ /* 0x000fe200078ec0ff */
[----:B------:R-:W-:Y:S01]  /*1890*/  FMUL R17, R10, R10 ;  /* 0x0000000a0a117220 */ /* 0x000fe20000400000 */
[----:B------:R-:W2:Y:S01]  /*18a0*/  I2F.F64.U32 R14, R22 ;  /* 0x00000016000e7312 */ /* 0x000ea20000201800 */
[----:B------:R-:W-:Y:S01]  /*18b0*/  VIADD R20, R20, 0x1 ;  /* 0x0000000114147836 */ /* 0x000fe20000000000 */
[----:B------:R-:W-:Y:S01]  /*18c0*/  ISETP.NE.U32.AND P0, PT, R16, 0x1, PT ;  /* 0x000000011000780c */ /* 0x000fe20003f05070 */
[----:B------:R-:W-:Y:S01]  /*18d0*/  FFMA R24, R17, R2, -0.0013887860113754868507 ;  /* 0xbab607ed11187423 */ /* 0x000fe20000000002 */
[----:B------:R-:W-:Y:S01]  /*18e0*/  IMAD.MOV.U32 R16, RZ, RZ, 0x3c0885e4 ;  /* 0x3c0885e4ff107424 */ /* 0x000fe200078e00ff */
[----:B------:R-:W-:Y:S01]  /*18f0*/  BSSY.RECONVERGENT B0, `(.L_x_18) ;  /* 0x0000073000007945 */ /* 0x000fe20003800200 */
[----:B------:R-:W-:-:S02]  /*1900*/  FSEL R10, R10, 1, !P0 ;  /* 0x3f8000000a0a7808 */ /* 0x000fc40004000000 */
[----:B------:R-:W-:Y:S02]  /*1910*/  FSEL R24, R24, -0.00019574658654164522886, P0 ;  /* 0xb94d415318187808 */ /* 0x000fe40000000000 */
[----:B------:R-:W-:Y:S01]  /*1920*/  FSEL R16, R16, 0.041666727513074874878, !P0 ;  /* 0x3d2aaabb10107808 */ /* 0x000fe20004000000 */
[----:B--2---:R-:W-:-:S04]  /*1930*/  DMUL R14, R14, UR10 ;  /* 0x0000000a0e0e7c28 */ /* 0x004fc80008000000 */
[----:B------:R-:W-:-:S04]  /*1940*/  FFMA R16, R17, R24, R16 ;  /* 0x0000001811107223 */ /* 0x000fc80000000010 */
[----:B------:R-:W-:-:S06]  /*1950*/  DMUL R14, R14, 0.0625 ;  /* 0x3fb000000e0e7828 */ /* 0x000fcc0000000000 */
[----:B------:R2:W3:Y:S02]  /*1960*/  F2F.F32.F64 R23, R14 ;  /* 0x0000000e00177310 */ /* 0x0004e40000301000 */
[----:B--2---:R-:W-:-:S04]  /*1970*/  MOV R14, 0x3e2aaaa8 ;  /* 0x3e2aaaa8000e7802 */ /* 0x004fc80000000f00 */
[----:B------:R-:W-:Y:S01]  /*1980*/  FSEL R14, -R14, -0.4999999701976776123, !P0 ;  /* 0xbeffffff0e0e7808 */ /* 0x000fe20004000100 */
[C---:B---3--:R-:W-:Y:S01]  /*1990*/  FMUL R25, R23.reuse, 0.63661974668502807617 ;  /* 0x3f22f98317197820 */ /* 0x048fe20000400000 */
[----:B------:R-:W-:Y:S02]  /*19a0*/  LOP3.LUT P0, RZ, R20, 0x2, RZ, 0xc0, !PT ;  /* 0x0000000214ff7812 */ /* 0x000fe4000780c0ff */
[----:B------:R-:W-:Y:S01]  /*19b0*/  FSETP.GE.AND P1, PT, |R23|, 105615, PT ;  /* 0x47ce47801700780b */ /* 0x000fe20003f26200 */
[----:B------:R-:W2:Y:S01]  /*19c0*/  F2I.NTZ R22, R25 ;  /* 0x0000001900167305 */ /* 0x000ea20000203100 */
[C---:B------:R-:W-:Y:S01]  /*19d0*/  FFMA R14, R17.reuse, R16, R14 ;  /* 0x00000010110e7223 */ /* 0x040fe2000000000e */
[----:B------:R-:W-:-:S04]  /*19e0*/  FFMA R17, R17, R10, RZ ;  /* 0x0000000a11117223 */ /* 0x000fc800000000ff */
[----:B------:R-:W-:-:S04]  /*19f0*/  FFMA R10, R17, R14, R10 ;  /* 0x0000000e110a7223 */ /* 0x000fc8000000000a */
[----:B------:R-:W-:-:S04]  /*1a00*/  @P0 FADD R10, RZ, -R10 ;  /* 0x8000000aff0a0221 */ /* 0x000fc80000000000 */
[----:B------:R-:W-:Y:S01]  /*1a10*/  FFMA R18, R18, R10, R21 ;  /* 0x0000000a12127223 */ /* 0x000fe20000000015 */
[----:B--2---:R-:W-:-:S05]  /*1a20*/  I2FP.F32.S32 R24, R22 ;  /* 0x0000001600187245 */ /* 0x004fca0000201400 */
[----:B------:R-:W-:-:S04]  /*1a30*/  FFMA R15, R24, -1.5707962512969970703, R23 ;  /* 0xbfc90fda180f7823 */ /* 0x000fc80000000017 */
[----:B------:R-:W-:-:S04]  /*1a40*/  FFMA R15, R24, -7.5497894158615963534e-08, R15 ;  /* 0xb3a22168180f7823 */ /* 0x000fc8000000000f */
[----:B------:R-:W-:Y:S01]  /*1a50*/  FFMA R24, R24, -5.3903029534742383927e-15, R15 ;  /* 0xa7c234c518187823 */ /* 0x000fe2000000000f */
[----:B01----:R-:W-:Y:S06]  /*1a60*/  @!P1 BRA `(.L_x_19) ;  /* 0x00000004006c9947 */ /* 0x003fec0003800000 */
[----:B------:R-:W-:-:S13]  /*1a70*/  FSETP.NEU.AND P0, PT, |R23|, +INF , PT ;  /* 0x7f8000001700780b */ /* 0x000fda0003f0d200 */
[----:B------:R-:W-:Y:S05]  /*1a80*/  @!P0 BRA `(.L_x_20) ;  /* 0x00000004005c8947 */ /* 0x000fea0003800000 */
[----:B------:R-:W-:Y:S01]  /*1a90*/  IMAD.SHL.U32 R10, R23, 0x100, RZ ;  /* 0x00000100170a7824 */ /* 0x000fe200078e00ff */
[----:B------:R-:W-:Y:S01]  /*1aa0*/  CS2R R20, SRZ ;  /* 0x0000000000147805 */ /* 0x000fe2000001ff00 */
[----:B------:R-:W0:Y:S03]  /*1ab0*/  LDCU.64 UR12, c[0x4][URZ] ;  /* 0x01000000ff0c77ac */ /* 0x000e260008000a00 */
[----:B------:R-:W-:Y:S01]  /*1ac0*/  LOP3.LUT R10, R10, 0x80000000, RZ, 0xfc, !PT ;  /* 0x800000000a0a7812 */ /* 0x000fe200078efcff */
[----:B------:R-:W-:Y:S01]  /*1ad0*/  UMOV UR5, URZ ;  /* 0x000000ff00057c82 */ /* 0x000fe20008000000 */
[----:B------:R-:W-:-:S05]  /*1ae0*/  UMOV UR4, URZ ;  /* 0x000000ff00047c82 */ /* 0x000fca0008000000 */
.L_x_21:
        /* <DEDUP_REMOVED lines=37> */
[----:B------:R-:W-:Y:S02]  /*1d40*/  @P3 MOV R10, R3 ;  /* 0x00000003000a3202 */ /* 0x000fe40000000f00 */
[C---:B------:R-:W-:Y:S01]  /*1d50*/  ISETP.EQ.AND P3, PT, R16.reuse, -0x4, PT ;  /* 0xfffffffc1000780c */ /* 0x040fe20003f62270 */
[----:B------:R-:W-:Y:S02]  /*1d60*/  @P4 IMAD.MOV.U32 R14, RZ, RZ, R3 ;  /* 0x000000ffff0e4224 */ /* 0x000fe400078e0003 */
[--C-:B------:R-:W-:Y:S01]  /*1d70*/  @P4 IMAD.MOV.U32 R10, RZ, RZ, R4.reuse ;  /* 0x000000ffff0a4224 */ /* 0x100fe200078e0004 */
[----:B------:R-:W-:Y:S01]  /*1d80*/  ISETP.EQ.AND P4, PT, R16, 0x4, PT ;  /* 0x000000041000780c */ /* 0x000fe20003f82270 */
[----:B------:R-:W-:Y:S02]  /*1d90*/  @P2 IMAD.MOV.U32 R14, RZ, RZ, R4 ;  /* 0x000000ffff0e2224 */ /* 0x000fe400078e0004 */
[--C-:B------:R-:W-:Y:S02]  /*1da0*/  @P2 IMAD.MOV.U32 R10, RZ, RZ, R5.reuse ;  /* 0x000000ffff0a2224 */ /* 0x100fe400078e0005 */
[----:B------:R-:W-:Y:S01]  /*1db0*/  @P1 IMAD.MOV.U32 R14, RZ, RZ, R5 ;  /* 0x000000ffff0e1224 */ /* 0x000fe200078e0005 */
[----:B------:R-:W-:Y:S01]  /*1dc0*/  @P0 MOV R14, R6 ;  /* 0x00000006000e0202 */ /* 0x000fe20000000f00 */
[----:B------:R-:W-:-:S02]  /*1dd0*/  @P1 IMAD.MOV.U32 R10, RZ, RZ, R6 ;  /* 0x000000ffff0a1224 */ /* 0x000fc400078e0006 */
[--C-:B------:R-:W-:Y:S02]  /*1de0*/  @P0 IMAD.MOV.U32 R10, RZ, RZ, R7.reuse ;  /* 0x000000ffff0a0224 */ /* 0x100fe400078e0007 */
[----:B------:R-:W-:Y:S02]  /*1df0*/  @P3 IMAD.MOV.U32 R14, RZ, RZ, R7 ;  /* 0x000000ffff0e3224 */ /* 0x000fe400078e0007 */
[--C-:B------:R-:W-:Y:S02]  /*1e00*/  @P3 IMAD.MOV.U32 R10, RZ, RZ, R8.reuse ;  /* 0x000000ffff0a3224 */ /* 0x100fe400078e0008 */
[----:B------:R-:W-:Y:S02]  /*1e10*/  @P5 IMAD.MOV.U32 R14, RZ, RZ, R8 ;  /* 0x000000ffff0e5224 */ /* 0x000fe400078e0008 */
[--C-:B------:R-:W-:Y:S02]  /*1e20*/  @P5 IMAD.MOV.U32 R10, RZ, RZ, R21.reuse ;  /* 0x000000ffff0a5224 */ /* 0x100fe400078e0015 */
[----:B------:R-:W-:Y:S01]  /*1e30*/  @P4 IMAD.MOV.U32 R14, RZ, RZ, R21 ;  /* 0x000000ffff0e4224 */ /* 0x000fe200078e0015 */
[----:B------:R-:W-:Y:S06]  /*1e40*/  @!P6 BRA `(.L_x_23) ;  /* 0x00000000002ce947 */ /* 0x000fec0003800000 */
[----:B------:R-:W-:Y:S01]  /*1e50*/  @P2 MOV R15, R3 ;  /* 0x00000003000f2202 */ /* 0x000fe20000000f00 */
[----:B------:R-:W-:Y:S01]  /*1e60*/  @P1 IMAD.MOV.U32 R15, RZ, RZ, R4 ;  /* 0x000000ffff0f1224 */ /* 0x000fe200078e0004 */
[----:B------:R-:W-:Y:S01]  /*1e70*/  LOP3.LUT R23, R23, 0x1f, RZ, 0xc0, !PT ;  /* 0x0000001f17177812 */ /* 0x000fe200078ec0ff */
[----:B------:R-:W-:Y:S01]  /*1e80*/  @P0 IMAD.MOV.U32 R15, RZ, RZ, R5 ;  /* 0x000000ffff0f0224 */ /* 0x000fe200078e0005 */
[----:B------:R-:W-:Y:S01]  /*1e90*/  ISETP.EQ.AND P0, PT, R16, 0x8, PT ;  /* 0x000000081000780c */ /* 0x000fe20003f02270 */
[----:B------:R-:W-:Y:S01]  /*1ea0*/  @P3 IMAD.MOV.U32 R15, RZ, RZ, R6 ;  /* 0x000000ffff0f3224 */ /* 0x000fe200078e0006 */
[----:B------:R-:W-:Y:S01]  /*1eb0*/  SHF.L.W.U32.HI R10, R14, R23, R10 ;  /* 0x000000170e0a7219 */ /* 0x000fe20000010e0a */
[----:B------:R-:W-:Y:S02]  /*1ec0*/  @P5 IMAD.MOV.U32 R15, RZ, RZ, R7 ;  /* 0x000000ffff0f5224 */ /* 0x000fe400078e0007 */
[----:B------:R-:W-:-:S08]  /*1ed0*/  @P4 IMAD.MOV.U32 R15, RZ, RZ, R8 ;  /* 0x000000ffff0f4224 */ /* 0x000fd000078e0008 */
[----:B------:R-:W-:-:S05]  /*1ee0*/  @P0 IMAD.MOV.U32 R15, RZ, RZ, R21 ;  /* 0x000000ffff0f0224 */ /* 0x000fca00078e0015 */
[----:B------:R-:W-:-:S07]  /*1ef0*/  SHF.L.W.U32.HI R14, R15, R23, R14 ;  /* 0x000000170f0e7219 */ /* 0x000fce0000010e0e */
.L_x_23:
[----:B------:R-:W-:Y:S05]  /*1f00*/  BSYNC.RECONVERGENT B1 ;  /* 0x0000000000017941 */ /* 0x000fea0003800200 */
.L_x_22:
[C---:B------:R-:W-:Y:S01]  /*1f10*/  SHF.L.W.U32.HI R21, R14.reuse, 0x2, R10 ;  /* 0x000000020e157819 */ /* 0x040fe20000010e0a */
[----:B------:R-:W-:Y:S01]  /*1f20*/  UMOV UR4, 0x54442d19 ;  /* 0x54442d1900047882 */ /* 0x000fe20000000000 */
[----:B------:R-:W-:Y:S01]  /*1f30*/  SHF.L.U32 R14, R14, 0x2, RZ ;  /* 0x000000020e0e7819 */ /* 0x000fe200000006ff */
        /* <DEDUP_REMOVED lines=12> */
.L_x_20:
[----:B------:R-:W-:Y:S01]  /*2000*/  FMUL R24, RZ, R23 ;  /* 0x00000017ff187220 */ /* 0x000fe20000400000 */
[----:B------:R-:W-:-:S07]  /*2010*/  IMAD.MOV.U32 R22, RZ, RZ, RZ ;  /* 0x000000ffff167224 */ /* 0x000fce00078e00ff */
.L_x_19:
[----:B------:R-:W-:Y:S05]  /*2020*/  BSYNC.RECONVERGENT B0 ;  /* 0x0000000000007941 */ /* 0x000fea0003800200 */
.L_x_18:
[----:B------:R-:W-:Y:S01]  /*2030*/  IMAD R20, R9, 0x5, RZ ;  /* 0x0000000509147824 */ /* 0x000fe200078e02ff */
[----:B------:R0:W1:Y:S01]  /*2040*/  LDS R10, [R11+0x14] ;  /* 0x000014000b0a7984 */ /* 0x0000620000000800 */
[----:B------:R-:W-:Y:S01]  /*2050*/  FMUL R17, R24, R24 ;  /* 0x0000001818117220 */ /* 0x000fe20000400000 */
[----:B------:R-:W-:Y:S01]  /*2060*/  LOP3.LUT R16, R22, 0x1, RZ, 0xc0, !PT ;  /* 0x0000000116107812 */ /* 0x000fe200078ec0ff */
[----:B------:R-:W2:Y:S01]  /*2070*/  I2F.F64.U32 R14, R20 ;  /* 0x00000014000e7312 */ /* 0x000ea20000201800 */
[----:B------:R-:W-:Y:S02]  /*2080*/  IMAD.MOV.U32 R26, RZ, RZ, 0x3c0885e4 ;  /* 0x3c0885e4ff1a7424 */ /* 0x000fe400078e00ff */
[----:B------:R-:W-:Y:S01]  /*2090*/  FFMA R23, R17, R2, -0.0013887860113754868507 ;  /* 0xbab607ed11177423 */ /* 0x000fe20000000002 */
[----:B------:R-:W-:Y:S01]  /*20a0*/  ISETP.NE.U32.AND P0, PT, R16, 0x1, PT ;  /* 0x000000011000780c */ /* 0x000fe20003f05070 */
[----:B------:R-:W-:Y:S01]  /*20b0*/  VIADD R22, R22, 0x1 ;  /* 0x0000000116167836 */ /* 0x000fe20000000000 */
[----:B------:R-:W-:Y:S02]  /*20c0*/  BSSY.RECONVERGENT B0, `(.L_x_24) ;  /* 0x0000074000007945 */ /* 0x000fe40003800200 */
[----:B------:R-:W-:-:S02]  /*20d0*/  FSEL R16, R23, -0.00019574658654164522886, P0 ;  /* 0xb94d415317107808 */ /* 0x000fc40000000000 */
        /* <DEDUP_REMOVED lines=11> */
[----:B------:R-:W-:Y:S01]  /*2190*/  FFMA R16, R17, R16, R26 ;  /* 0x0000001011107223 */ /* 0x000fe2000000001a */
        /* <DEDUP_REMOVED lines=19> */
.L_x_27:
        /* <DEDUP_REMOVED lines=65> */
.L_x_29:
[----:B------:R-:W-:Y:S05]  /*26e0*/  BSYNC.RECONVERGENT B1 ;  /* 0x0000000000017941 */ /* 0x000fea0003800200 */
.L_x_28:
        /* <DEDUP_REMOVED lines=15> */
.L_x_26:
[----:B------:R-:W-:Y:S01]  /*27e0*/  FMUL R18, RZ, R21 ;  /* 0x00000015ff127220 */ /* 0x000fe20000400000 */
[----:B------:R-:W-:-:S07]  /*27f0*/  IMAD.MOV.U32 R20, RZ, RZ, RZ ;  /* 0x000000ffff147224 */ /* 0x000fce00078e00ff */
.L_x_25:
[----:B------:R-:W-:Y:S05]  /*2800*/  BSYNC.RECONVERGENT B0 ;  /* 0x0000000000007941 */ /* 0x000fea0003800200 */
.L_x_24:
[----:B------:R-:W-:Y:S01]  /*2810*/  IMAD R24, R9, 0x6, RZ ;  /* 0x0000000609187824 */ /* 0x000fe200078e02ff */
[----:B------:R0:W1:Y:S01]  /*2820*/  LDS R17, [R11+0x18] ;  /* 0x000018000b117984 */ /* 0x0000620000000800 */
[----:B------:R-:W-:Y:S01]  /*2830*/  FMUL R23, R18, R18 ;  /* 0x0000001212177220 */ /* 0x000fe20000400000 */
[C---:B------:R-:W-:Y:S01]  /*2840*/  LOP3.LUT R21, R20.reuse, 0x1, RZ, 0xc0, !PT ;  /* 0x0000000114157812 */ /* 0x040fe200078ec0ff */
[----:B------:R2:W3:Y:S01]  /*2850*/  I2F.F64.U32 R14, R24 ;  /* 0x00000018000e7312 */ /* 0x0004e20000201800 */
[----:B------:R-:W-:Y:S01]  /*2860*/  MOV R26, 0x3c0885e4 ;  /* 0x3c0885e4001a7802 */ /* 0x000fe20000000f00 */
[----:B------:R-:W-:Y:S01]  /*2870*/  FFMA R22, R23, R2, -0.0013887860113754868507 ;  /* 0xbab607ed17167423 */ /* 0x000fe20000000002 */
[----:B------:R-:W-:Y:S01]  /*2880*/  ISETP.NE.U32.AND P0, PT, R21, 0x1, PT ;  /* 0x000000011500780c */ /* 0x000fe20003f05070 */
[----:B------:R-:W-:Y:S01]  /*2890*/  VIADD R20, R20, 0x1 ;  /* 0x0000000114147836 */ /* 0x000fe20000000000 */
[----:B------:R-:W-:Y:S02]  /*28a0*/  BSSY.RECONVERGENT B0, `(.L_x_30) ;  /* 0x0000074000007945 */ /* 0x000fe40003800200 */
[----:B------:R-:W-:-:S02]  /*28b0*/  FSEL R22, R22, -0.00019574658654164522886, P0 ;  /* 0xb94d415316167808 */ /* 0x000fc40000000000 */
[----:B--2---:R-:W-:-:S05]  /*28c0*/  FSEL R24, R26, 0.041666727513074874878, !P0 ;  /* 0x3d2aaabb1a187808 */ /* 0x004fca0004000000 */
[----:B------:R-:W-:Y:S01]  /*28d0*/  FFMA R22, R23, R22, R24 ;  /* 0x0000001617167223 */ /* 0x000fe20000000018 */
[----:B---3--:R-:W-:-:S08]  /*28e0*/  DMUL R14, R14, UR10 ;  /* 0x0000000a0e0e7c28 */ /* 0x008fd00008000000 */
        /* <DEDUP_REMOVED lines=28> */
.L_x_33:
        /* <DEDUP_REMOVED lines=65> */
.L_x_35:
[----:B------:R-:W-:Y:S05]  /*2ec0*/  BSYNC.RECONVERGENT B1 ;  /* 0x0000000000017941 */ /* 0x000fea0003800200 */
.L_x_34:
        /* <DEDUP_REMOVED lines=15> */
.L_x_32:
[----:B------:R-:W-:Y:S01]  /*2fc0*/  FMUL R22, RZ, R16 ;  /* 0x00000010ff167220 */ /* 0x000fe20000400000 */
[----:B------:R-:W-:-:S07]  /*2fd0*/  IMAD.MOV.U32 R21, RZ, RZ, RZ ;  /* 0x000000ffff157224 */ /* 0x000fce00078e00ff */
.L_x_31:
[----:B------:R-:W-:Y:S05]  /*2fe0*/  BSYNC.RECONVERGENT B0 ;  /* 0x0000000000007941 */ /* 0x000fea0003800200 */
.L_x_30:
[----:B------:R-:W-:Y:S02]  /*2ff0*/  IMAD R19, R9, 0x7, RZ ;  /* 0x0000000709137824 */ /* 0x000fe400078e02ff */
[----:B------:R-:W-:Y:S01]  /*3000*/  FMUL R18, R22, R22 ;  /* 0x0000001616127220 */ /* 0x000fe20000400000 */
[----:B------:R-:W-:Y:S01]  /*3010*/  LOP3.LUT R9, R21, 0x1, RZ, 0xc0, !PT ;  /* 0x0000000115097812 */ /* 0x000fe200078ec0ff */
[----:B------:R0:W1:Y:S01]  /*3020*/  LDS R16, [R11+0x1c] ;  /* 0x00001c000b107984 */ /* 0x0000620000000800 */
[----:B------:R2:W3:Y:S01]  /*3030*/  I2F.F64.U32 R14, R19 ;  /* 0x00000013000e7312 */ /* 0x0004e20000201800 */
[----:B------:R-:W-:Y:S01]  /*3040*/  FFMA R10, R18, R2, -0.0013887860113754868507 ;  /* 0xbab607ed120a7423 */ /* 0x000fe20000000002 */
[----:B------:R-:W-:Y:S01]  /*3050*/  ISETP.NE.U32.AND P0, PT, R9, 0x1, PT ;  /* 0x000000010900780c */ /* 0x000fe20003f05070 */
[----:B------:R-:W-:Y:S01]  /*3060*/  IMAD.MOV.U32 R9, RZ, RZ, 0x3c0885e4 ;  /* 0x3c0885e4ff097424 */ /* 0x000fe200078e00ff */
[----:B------:R-:W-:Y:S01]  /*3070*/  IADD3 R21, PT, PT, R21, 0x1, RZ ;  /* 0x0000000115157810 */ /* 0x000fe20007ffe0ff */
[----:B------:R-:W-:Y:S01]  /*3080*/  BSSY.RECONVERGENT B0, `(.L_x_36) ;  /* 0x0000074000007945 */ /* 0x000fe20003800200 */
[----:B0-----:R-:W-:-:S02]  /*3090*/  FSEL R11, R22, 1, !P0 ;  /* 0x3f800000160b7808 */ /* 0x001fc40004000000 */
[----:B--2---:R-:W-:Y:S01]  /*30a0*/  FSEL R19, R10, -0.00019574658654164522886, P0 ;  /* 0xb94d41530a137808 */ /* 0x004fe20000000000 */
[----:B------:R-:W-:Y:S01]  /*30b0*/  IMAD.MOV.U32 R10, RZ, RZ, 0x3e2aaaa8 ;  /* 0x3e2aaaa8ff0a7424 */ /* 0x000fe200078e00ff */
[----:B------:R-:W-:Y:S01]  /*30c0*/  FSEL R25, R9, 0.041666727513074874878, !P0 ;  /* 0x3d2aaabb09197808 */ /* 0x000fe20004000000 */
[----:B---3--:R-:W-:-:S04]  /*30d0*/  DMUL R14, R14, UR10 ;  /* 0x0000000a0e0e7c28 */ /* 0x008fc80008000000 */
[----:B------:R-:W-:-:S04]  /*30e0*/  FFMA R19, R18, R19, R25 ;  /* 0x0000001312137223 */ /* 0x000fc80000000019 */
[----:B------:R-:W-:-:S06]  /*30f0*/  DMUL R14, R14, 0.0625 ;  /* 0x3fb000000e0e7828 */ /* 0x000fcc0000000000 */
[----:B------:R0:W2:Y:S02]  /*3100*/  F2F.F32.F64 R23, R14 ;  /* 0x0000000e00177310 */ /* 0x0000a40000301000 */
[----:B0-----:R-:W-:Y:S02]  /*3110*/  FSEL R15, -R10, -0.4999999701976776123, !P0 ;  /* 0xbeffffff0a0f7808 */ /* 0x001fe40004000100 */
[----:B------:R-:W-:Y:S01]  /*3120*/  LOP3.LUT P0, RZ, R21, 0x2, RZ, 0xc0, !PT ;  /* 0x0000000215ff7812 */ /* 0x000fe2000780c0ff */
[C---:B--2---:R-:W-:Y:S01]  /*3130*/  FMUL R24, R23.reuse, 0.63661974668502807617 ;  /* 0x3f22f98317187820 */ /* 0x044fe20000400000 */
[----:B------:R-:W-:Y:S01]  /*3140*/  FSETP.GE.AND P1, PT, |R23|, 105615, PT ;  /* 0x47ce47801700780b */ /* 0x000fe20003f26200 */
[C---:B------:R-:W-:Y:S01]  /*3150*/  FFMA R15, R18.reuse, R19, R15 ;  /* 0x00000013120f7223 */ /* 0x040fe2000000000f */
[----:B------:R-:W-:-:S03]  /*3160*/  FFMA R18, R18, R11, RZ ;  /* 0x0000000b12127223 */ /* 0x000fc600000000ff */
[----:B------:R-:W0:Y:S01]  /*3170*/  F2I.NTZ R24, R24 ;  /* 0x0000001800187305 */ /* 0x000e220000203100 */
[----:B------:R-:W-:-:S05]  /*3180*/  FFMA R11, R18, R15, R11 ;  /* 0x0000000f120b7223 */ /* 0x000fca000000000b */
[----:B------:R-:W-:-:S04]  /*3190*/  @P0 FADD R11, RZ, -R11 ;  /* 0x8000000bff0b0221 */ /* 0x000fc80000000000 */
[----:B------:R-:W-:Y:S01]  /*31a0*/  FFMA R17, R17, R11, R20 ;  /* 0x0000000b11117223 */ /* 0x000fe20000000014 */
[----:B0-----:R-:W-:-:S05]  /*31b0*/  I2FP.F32.S32 R14, R24 ;  /* 0x00000018000e7245 */ /* 0x001fca0000201400 */
[----:B------:R-:W-:-:S04]  /*31c0*/  FFMA R15, R14, -1.5707962512969970703, R23 ;  /* 0xbfc90fda0e0f7823 */ /* 0x000fc80000000017 */
[----:B------:R-:W-:-:S04]  /*31d0*/  FFMA R15, R14, -7.5497894158615963534e-08, R15 ;  /* 0xb3a221680e0f7823 */ /* 0x000fc8000000000f */
[----:B------:R-:W-:Y:S01]  /*31e0*/  FFMA R20, R14, -5.3903029534742383927e-15, R15 ;  /* 0xa7c234c50e147823 */ /* 0x000fe2000000000f */
[----:B-1----:R-:W-:Y:S06]  /*31f0*/  @!P1 BRA `(.L_x_37) ;  /* 0x0000000400709947 */ /* 0x002fec0003800000 */
        /* <DEDUP_REMOVED lines=9> */
.L_x_39:
        /* <DEDUP_REMOVED lines=29> */
[----:B------:R-:W-:-:S04]  /*3460*/  SHF.R.U32.HI R14, RZ, 0x5, R14 ;  /* 0x00000005ff0e7819 */ /* 0x000fc8000001160e */
[----:B------:R-:W-:-:S04]  /*3470*/  LEA R18, -R14, RZ, 0x2 ;  /* 0x000000ff0e127211 */ /* 0x000fc800078e11ff */
        /* <DEDUP_REMOVED lines=11> */
[----:B------:R-:W-:Y:S02]  /*3530*/  @P2 IMAD.MOV.U32 R14, RZ, RZ, R4 ;  /* 0x000000ffff0e2224 */ /* 0x000fe400078e0004 */
[--C-:B------:R-:W-:Y:S01]  /*3540*/  @P2 IMAD.MOV.U32 R20, RZ, RZ, R5.reuse ;  /* 0x000000ffff142224 */ /* 0x100fe200078e0005 */
[----:B------:R-:W-:Y:S01]  /*3550*/  @P1 MOV R20, R6 ;  /* 0x0000000600141202 */ /* 0x000fe20000000f00 */
[----:B------:R-:W-:-:S02]  /*3560*/  @P1 IMAD.MOV.U32 R14, RZ, RZ, R5 ;  /* 0x000000ffff0e1224 */ /* 0x000fc400078e0005 */
[----:B------:R-:W-:Y:S02]  /*3570*/  @P0 IMAD.MOV.U32 R14, RZ, RZ, R6 ;  /* 0x000000ffff0e0224 */ /* 0x000fe400078e0006 */
[--C-:B------:R-:W-:Y:S02]  /*3580*/  @P0 IMAD.MOV.U32 R20, RZ, RZ, R7.reuse ;  /* 0x000000ffff140224 */ /* 0x100fe400078e0007 */
[----:B------:R-:W-:Y:S02]  /*3590*/  @P3 IMAD.MOV.U32 R14, RZ, RZ, R7 ;  /* 0x000000ffff0e3224 */ /* 0x000fe400078e0007 */
[--C-:B------:R-:W-:Y:S02]  /*35a0*/  @P3 IMAD.MOV.U32 R20, RZ, RZ, R8.reuse ;  /* 0x000000ffff143224 */ /* 0x100fe400078e0008 */
[----:B------:R-:W-:Y:S01]  /*35b0*/  @P5 IMAD.MOV.U32 R14, RZ, RZ, R8 ;  /* 0x000000ffff0e5224 */ /* 0x000fe200078e0008 */
[----:B------:R-:W-:Y:S01]  /*35c0*/  @P4 MOV R14, R11 ;  /* 0x0000000b000e4202 */ /* 0x000fe20000000f00 */
[----:B------:R-:W-:Y:S01]  /*35d0*/  @P5 IMAD.MOV.U32 R20, RZ, RZ, R11 ;  /* 0x000000ffff145224 */ /* 0x000fe200078e000b */
[----:B------:R-:W-:Y:S06]  /*35e0*/  @!P6 BRA `(.L_x_41) ;  /* 0x00000000002ce947 */ /* 0x000fec0003800000 */
[----:B------:R-:W-:Y:S01]  /*35f0*/  @P2 IMAD.MOV.U32 R15, RZ, RZ, R3 ;  /* 0x000000ffff0f2224 */ /* 0x000fe200078e0003 */
[----:B------:R-:W-:Y:S01]  /*3600*/  LOP3.LUT R23, R23, 0x1f, RZ, 0xc0, !PT ;  /* 0x0000001f17177812 */ /* 0x000fe200078ec0ff */
[----:B------:R-:W-:Y:S02]  /*3610*/  @P1 IMAD.MOV.U32 R15, RZ, RZ, R4 ;  /* 0x000000ffff0f1224 */ /* 0x000fe400078e0004 */
[----:B------:R-:W-:Y:S01]  /*3620*/  @P0 IMAD.MOV.U32 R15, RZ, RZ, R5 ;  /* 0x000000ffff0f0224 */ /* 0x000fe200078e0005 */
[----:B------:R-:W-:Y:S01]  /*3630*/  ISETP.EQ.AND P0, PT, R18, 0x8, PT ;  /* 0x000000081200780c */ /* 0x000fe20003f02270 */
[----:B------:R-:W-:Y:S01]  /*3640*/  @P3 IMAD.MOV.U32 R15, RZ, RZ, R6 ;  /* 0x000000ffff0f3224 */ /* 0x000fe200078e0006 */
[----:B------:R-:W-:Y:S01]  /*3650*/  SHF.L.W.U32.HI R20, R14, R23, R20 ;  /* 0x000000170e147219 */ /* 0x000fe20000010e14 */
[----:B------:R-:W-:Y:S02]  /*3660*/  @P5 IMAD.MOV.U32 R15, RZ, RZ, R7 ;  /* 0x000000ffff0f5224 */ /* 0x000fe400078e0007 */
[----:B------:R-:W-:-:S08]  /*3670*/  @P4 IMAD.MOV.U32 R15, RZ, RZ, R8 ;  /* 0x000000ffff0f4224 */ /* 0x000fd000078e0008 */
[----:B------:R-:W-:-:S04]  /*3680*/  @P0 MOV R15, R11 ;  /* 0x0000000b000f0202 */ /* 0x000fc80000000f00 */
[----:B------:R-:W-:-:S07]  /*3690*/  SHF.L.W.U32.HI R14, R15, R23, R14 ;  /* 0x000000170f0e7219 */ /* 0x000fce0000010e0e */
.L_x_41:
[----:B------:R-:W-:Y:S05]  /*36a0*/  BSYNC.RECONVERGENT B1 ;  /* 0x0000000000017941 */ /* 0x000fea0003800200 */
.L_x_40:
        /* <DEDUP_REMOVED lines=15> */
.L_x_38:
[----:B------:R-:W-:Y:S01]  /*37a0*/  FMUL R20, RZ, R23 ;  /* 0x00000017ff147220 */ /* 0x000fe20000400000 */
[----:B------:R-:W-:-:S07]  /*37b0*/  IMAD.MOV.U32 R24, RZ, RZ, RZ ;  /* 0x000000ffff187224 */ /* 0x000fce00078e00ff */
.L_x_37:
[----:B------:R-:W-:Y:S05]  /*37c0*/  BSYNC.RECONVERGENT B0 ;  /* 0x0000000000007941 */ /* 0x000fea0003800200 */
.L_x_36:
[----:B------:R-:W-:Y:S01]  /*37d0*/  FMUL R19, R20, R20 ;  /* 0x0000001414137220 */ /* 0x000fe20000400000 */
[C---:B------:R-:W-:Y:S01]  /*37e0*/  LOP3.LUT R14, R24.reuse, 0x1, RZ, 0xc0, !PT ;  /* 0x00000001180e7812 */ /* 0x040fe200078ec0ff */
[----:B------:R-:W-:Y:S01]  /*37f0*/  VIADD R24, R24, 0x1 ;  /* 0x0000000118187836 */ /* 0x000fe20000000000 */
[----:B------:R-:W-:Y:S01]  /*3800*/  UIADD3 UR6, UPT, UPT, UR6, 0x100, URZ ;  /* 0x0000010006067890 */ /* 0x000fe2000fffe0ff */
[----:B------:R-:W-:Y:S01]  /*3810*/  FFMA R18, R19, R2, -0.0013887860113754868507 ;  /* 0xbab607ed13127423 */ /* 0x000fe20000000002 */
[----:B------:R-:W-:Y:S01]  /*3820*/  ISETP.NE.U32.AND P0, PT, R14, 0x1, PT ;  /* 0x000000010e00780c */ /* 0x000fe20003f05070 */
[----:B------:R-:W-:Y:S01]  /*3830*/  BSSY.RECONVERGENT B0, `(.L_x_42) ;  /* 0x0000083000007945 */ /* 0x000fe20003800200 */
[----:B------:R-:W-:Y:S01]  /*3840*/  LOP3.LUT P1, RZ, R24, 0x2, RZ, 0xc0, !PT ;  /* 0x0000000218ff7812 */ /* 0x000fe2000782c0ff */
[----:B------:R-:W-:Y:S01]  /*3850*/  ULEA UR6, UR7, UR6, 0x18 ;  /* 0x0000000607067291 */ /* 0x000fe2000f8ec0ff */
[----:B------:R-:W-:Y:S02]  /*3860*/  FSEL R18, R18, -0.00019574658654164522886, P0 ;  /* 0xb94d415312127808 */ /* 0x000fe40000000000 */
[----:B------:R-:W-:-:S02]  /*3870*/  FSEL R22, R9, 0.041666727513074874878, !P0 ;  /* 0x3d2aaabb09167808 */ /* 0x000fc40004000000 */
[----:B------:R-:W-:Y:S02]  /*3880*/  FSEL R21, -R10, -0.4999999701976776123, !P0 ;  /* 0xbeffffff0a157808 */ /* 0x000fe40004000100 */
[----:B------:R-:W-:Y:S01]  /*3890*/  LEA R11, R13, 0x1, 0x1 ;  /* 0x000000010d0b7811 */ /* 0x000fe200078e08ff */
[C---:B------:R-:W-:Y:S01]  /*38a0*/  FFMA R22, R19.reuse, R18, R22 ;  /* 0x0000001213167223 */ /* 0x040fe20000000016 */
[----:B------:R-:W-:Y:S02]  /*38b0*/  FSEL R18, R20, 1, !P0 ;  /* 0x3f80000014127808 */ /* 0x000fe40004000000 */
[----:B------:R-:W-:Y:S01]  /*38c0*/  LEA R12, R12, UR6, 0x2 ;  /* 0x000000060c0c7c11 */ /* 0x000fe2000f8e10ff */
[C---:B------:R-:W-:Y:S01]  /*38d0*/  FFMA R21, R19.reuse, R22, R21 ;  /* 0x0000001613157223 */ /* 0x040fe20000000015 */
[----:B------:R-:W0:Y:S01]  /*38e0*/  I2F.F64.U32 R14, R11 ;  /* 0x0000000b000e7312 */ /* 0x000e220000201800 */
[----:B------:R-:W-:-:S04]  /*38f0*/  FFMA R19, R19, R18, RZ ;  /* 0x0000001213137223 */ /* 0x000fc800000000ff */
[----:B------:R-:W-:Y:S01]  /*3900*/  FFMA R18, R19, R21, R18 ;  /* 0x0000001513127223 */ /* 0x000fe20000000012 */
[----:B------:R-:W-:-:S03]  /*3910*/  IMAD R21, R13, 0x20, R12 ;  /* 0x000000200d157824 */ /* 0x000fc600078e020c */
[----:B------:R-:W-:-:S04]  /*3920*/  @P1 FADD R18, RZ, -R18 ;  /* 0x80000012ff121221 */ /* 0x000fc80000000000 */
[----:B------:R-:W-:Y:S01]  /*3930*/  FFMA R16, R16, R18, R17 ;  /* 0x0000001210107223 */ /* 0x000fe20000000011 */
[----:B------:R-:W-:Y:S01]  /*3940*/  FFMA R18, RZ, R2, -0.0013887860113754868507 ;  /* 0xbab607edff127423 */ /* 0x000fe20000000002 */
[----:B0-----:R-:W-:-:S03]  /*3950*/  DMUL R14, R14, UR10 ;  /* 0x0000000a0e0e7c28 */ /* 0x001fc60008000000 */
[----:B------:R-:W-:Y:S01]  /*3960*/  STS [R21], R16 ;  /* 0x0000001015007388 */ /* 0x000fe20000000800 */
[----:B------:R-:W-:Y:S01]  /*3970*/  FFMA R18, RZ, R18, 0.041666727513074874878 ;  /* 0x3d2aaabbff127423 */ /* 0x000fe20000000012 */
[----:B------:R-:W-:Y:S03]  /*3980*/  BAR.SYNC.DEFER_BLOCKING 0x0 ;  /* 0x0000000000007b1d */ /* 0x000fe60000010000 */
[----:B------:R-:W-:-:S04]  /*3990*/  FFMA R18, RZ, R18, -0.4999999701976776123 ;  /* 0xbeffffffff127423 */ /* 0x000fc80000000012 */
[----:B------:R-:W-:Y:S01]  /*39a0*/  FFMA R18, RZ, R18, 1 ;  /* 0x3f800000ff127423 */ /* 0x000fe20000000012 */
[----:B------:R-:W-:-:S06]  /*39b0*/  DMUL R14, R14, 0.0625 ;  /* 0x3fb000000e0e7828 */ /* 0x000fcc0000000000 */
[----:B------:R-:W0:Y:S01]  /*39c0*/  F2F.F32.F64 R20, R14 ;  /* 0x0000000e00147310 */ /* 0x000e220000301000 */
[----:B------:R-:W1:Y:S01]  /*39d0*/  LDS R17, [R12] ;  /* 0x000000000c117984 */ /* 0x000e620000000800 */
[----:B0-----:R-:W-:-:S03]  /*39e0*/  FMUL R19, R20, 0.63661974668502807617 ;  /* 0x3f22f98314137820 */ /* 0x001fc60000400000 */
[----:B------:R0:W2:Y:S01]  /*39f0*/  LDS R13, [R12+0x20] ;  /* 0x000020000c0d7984 */ /* 0x0000a20000000800 */
[----:B------:R-:W-:Y:S02]  /*3a00*/  FSETP.GE.AND P0, PT, |R20|, 105615, PT ;  /* 0x47ce47801400780b */ /* 0x000fe40003f06200 */
[----:B------:R-:W3:Y:S02]  /*3a10*/  F2I.NTZ R19, R19 ;  /* 0x0000001300137305 */ /* 0x000ee40000203100 */
[----:B---3--:R-:W-:-:S05]  /*3a20*/  I2FP.F32.S32 R23, R19 ;  /* 0x0000001300177245 */ /* 0x008fca0000201400 */
[----:B------:R-:W-:-:S04]  /*3a30*/  FFMA R14, R23, -1.5707962512969970703, R20 ;  /* 0xbfc90fda170e7823 */ /* 0x000fc80000000014 */
[----:B------:R-:W-:-:S04]  /*3a40*/  FFMA R14, R23, -7.5497894158615963534e-08, R14 ;  /* 0xb3a22168170e7823 */ /* 0x000fc8000000000e */
[----:B------:R-:W-:Y:S01]  /*3a50*/  FFMA R22, R23, -5.3903029534742383927e-15, R14 ;  /* 0xa7c234c517167823 */ /* 0x000fe2000000000e */
[----:B-1----:R-:W-:-:S04]  /*3a60*/  FMUL R17, R17, 0.70710676908493041992 ;  /* 0x3f3504f311117820 */ /* 0x002fc80000400000 */
[----:B------:R-:W-:Y:S01]  /*3a70*/  FFMA R18, R18, R17, RZ ;  /* 0x0000001112127223 */ /* 0x000fe200000000ff */
[----:B0-----:R-:W-:Y:S06]  /*3a80*/  @!P0 BRA `(.L_x_43) ;  /* 0x0000000400748947 */ /* 0x001fec0003800000 */
        /* <DEDUP_REMOVED lines=9> */
.L_x_45:
[----:B0-----:R-:W-:Y:S02]  /*3b20*/  IMAD.U32 R14, RZ, RZ, UR6 ;  /* 0x00000006ff0e7e24 */ /* 0x001fe4000f8e00ff */
[----:B------:R-:W-:-:S05]  /*3b30*/  IMAD.U32 R15, RZ, RZ, UR7 ;  /* 0x00000007ff0f7e24 */ /* 0x000fca000f8e00ff */
[----:B------:R-:W3:Y:S01]  /*3b40*/  LDG.E.CONSTANT R14, desc[UR8][R14.64] ;  /* 0x000000080e0e7981 */ /* 0x000ee2000c1e9900 */
        /* <DEDUP_REMOVED lines=11> */
[----:B---3--:R-:W-:-:S03]  /*3c00*/  IMAD.WIDE.U32 R16, R14, R21, RZ ;  /* 0x000000150e107225 */ /* 0x008fc600078e00ff */
        /* <DEDUP_REMOVED lines=32> */
[----:B------:R-:W-:Y:S01]  /*3e10*/  @P3 MOV R15, R7 ;  /* 0x00000007000f3202 */ /* 0x000fe20000000f00 */
[--C-:B------:R-:W-:Y:S02]  /*3e20*/  @P5 IMAD.MOV.U32 R15, RZ, RZ, R8.reuse ;  /* 0x000000ffff0f5224 */ /* 0x100fe400078e0008 */
[----:B------:R-:W-:Y:S02]  /*3e30*/  @P0 IMAD.MOV.U32 R20, RZ, RZ, R7 ;  /* 0x000000ffff140224 */ /* 0x000fe400078e0007 */
[--C-:B------:R-:W-:Y:S02]  /*3e40*/  @P4 IMAD.MOV.U32 R15, RZ, RZ, R19.reuse ;  /* 0x000000ffff0f4224 */ /* 0x100fe400078e0013 */
[----:B------:R-:W-:Y:S02]  /*3e50*/  @P3 IMAD.MOV.U32 R20, RZ, RZ, R8 ;  /* 0x000000ffff143224 */ /* 0x000fe400078e0008 */
[----:B------:R-:W-:-:S02]  /*3e60*/  @P5 IMAD.MOV.U32 R20, RZ, RZ, R19 ;  /* 0x000000ffff145224 */ /* 0x000fc400078e0013 */
[----:B------:R-:W-:Y:S01]  /*3e70*/  IMAD.MOV.U32 R16, RZ, RZ, R15 ;  /* 0x000000ffff107224 */ /* 0x000fe200078e000f */
[----:B------:R-:W-:Y:S06]  /*3e80*/  @!P6 BRA `(.L_x_47) ;  /* 0x00000000002ce947 */ /* 0x000fec0003800000 */
[----:B------:R-:W-:Y:S01]  /*3e90*/  @P2 IMAD.MOV.U32 R17, RZ, RZ, R3 ;  /* 0x000000ffff112224 */ /* 0x000fe200078e0003 */
[----:B------:R-:W-:Y:S01]  /*3ea0*/  @P1 MOV R17, R4 ;  /* 0x0000000400111202 */ /* 0x000fe20000000f00 */
[----:B------:R-:W-:Y:S01]  /*3eb0*/  @P0 IMAD.MOV.U32 R17, RZ, RZ, R5 ;  /* 0x000000ffff110224 */ /* 0x000fe200078e0005 */
[----:B------:R-:W-:Y:S01]  /*3ec0*/  ISETP.EQ.AND P0, PT, R21, 0x8, PT ;  /* 0x000000081500780c */ /* 0x000fe20003f02270 */
[----:B------:R-:W-:Y:S01]  /*3ed0*/  @P3 IMAD.MOV.U32 R17, RZ, RZ, R6 ;  /* 0x000000ffff113224 */ /* 0x000fe200078e0006 */
[----:B------:R-:W-:Y:S01]  /*3ee0*/  LOP3.LUT R15, R14, 0x1f, RZ, 0xc0, !PT ;  /* 0x0000001f0e0f7812 */ /* 0x000fe200078ec0ff */
[----:B------:R-:W-:Y:S02]  /*3ef0*/  @P5 IMAD.MOV.U32 R17, RZ, RZ, R7 ;  /* 0x000000ffff115224 */ /* 0x000fe400078e0007 */
[----:B------:R-:W-:Y:S01]  /*3f00*/  @P4 IMAD.MOV.U32 R17, RZ, RZ, R8 ;  /* 0x000000ffff114224 */ /* 0x000fe200078e0008 */
[----:B------:R-:W-:-:S07]  /*3f10*/  SHF.L.W.U32.HI R20, R16, R15, R20 ;  /* 0x0000000f10147219 */ /* 0x000fce0000010e14 */
[----:B------:R-:W-:-:S05]  /*3f20*/  @P0 IMAD.MOV.U32 R17, RZ, RZ, R19 ;  /* 0x000000ffff110224 */ /* 0x000fca00078e0013 */
[----:B------:R-:W-:-:S07]  /*3f30*/  SHF.L.W.U32.HI R16, R17, R15, R16 ;  /* 0x0000000f11107219 */ /* 0x000fce0000010e10 */
.L_x_47:
[----:B------:R-:W-:Y:S05]  /*3f40*/  BSYNC.RECONVERGENT B1 ;  /* 0x0000000000017941 */ /* 0x000fea0003800200 */
.L_x_46:
[C---:B------:R-:W-:Y:S01]  /*3f50*/  SHF.L.W.U32.HI R22, R16.reuse, 0x2, R20 ;  /* 0x0000000210167819 */ /* 0x040fe20000010e14 */
        /* <DEDUP_REMOVED lines=14> */
.L_x_44:
[----:B------:R-:W-:Y:S01]  /*4040*/  FMUL R22, RZ, R20 ;  /* 0x00000014ff167220 */ /* 0x000fe20000400000 */
[----:B------:R-:W-:-:S07]  /*4050*/  MOV R19, RZ ;  /* 0x000000ff00137202 */ /* 0x000fce0000000f00 */
.L_x_43:
[----:B------:R-:W-:Y:S05]  /*4060*/  BSYNC.RECONVERGENT B0 ;  /* 0x0000000000007941 */ /* 0x000fea0003800200 */
.L_x_42:
[----:B------:R-:W-:Y:S01]  /*4070*/  IMAD.SHL.U32 R25, R11, 0x2, RZ ;  /* 0x000000020b197824 */ /* 0x000fe200078e00ff */
[----:B------:R0:W1:Y:S01]  /*4080*/  LDS R20, [R12+0x40] ;  /* 0x000040000c147984 */ /* 0x0000620000000800 */
[----:B------:R-:W-:Y:S01]  /*4090*/  FMUL R17, R22, R22 ;  /* 0x0000001616117220 */ /* 0x000fe20000400000 */
[C---:B------:R-:W-:Y:S01]  /*40a0*/  LOP3.LUT R16, R19.reuse, 0x1, RZ, 0xc0, !PT ;  /* 0x0000000113107812 */ /* 0x040fe200078ec0ff */
[----:B------:R-:W3:Y:S01]  /*40b0*/  I2F.F64.U32 R14, R25 ;  /* 0x00000019000e7312 */ /* 0x000ee20000201800 */
[----:B------:R-:W-:Y:S02]  /*40c0*/  VIADD R19, R19, 0x1 ;  /* 0x0000000113137836 */ /* 0x000fe40000000000 */
[----:B------:R-:W-:Y:S01]  /*40d0*/  FFMA R24, R17, R2, -0.0013887860113754868507 ;  /* 0xbab607ed11187423 */ /* 0x000fe20000000002 */
[----:B------:R-:W-:Y:S01]  /*40e0*/  ISETP.NE.U32.AND P0, PT, R16, 0x1, PT ;  /* 0x000000011000780c */ /* 0x000fe20003f05070 */
[----:B------:R-:W-:Y:S03]  /*40f0*/  BSSY.RECONVERGENT B0, `(.L_x_48) ;  /* 0x0000073000007945 */ /* 0x000fe60003800200 */
[----:B------:R-:W-:-:S02]  /*4100*/  FSEL R24, R24, -0.00019574658654164522886, P0 ;  /* 0xb94d415318187808 */ /* 0x000fc40000000000 */
[----:B------:R-:W-:-:S05]  /*4110*/  FSEL R16, R9, 0.041666727513074874878, !P0 ;  /* 0x3d2aaabb09107808 */ /* 0x000fca0004000000 */
[----:B------:R-:W-:Y:S01]  /*4120*/  FFMA R16, R17, R24, R16 ;  /* 0x0000001811107223 */ /* 0x000fe20000000010 */
[----:B---3--:R-:W-:Y:S01]  /*4130*/  DMUL R14, R14, UR10 ;  /* 0x0000000a0e0e7c28 */ /* 0x008fe20008000000 */
[----:B------:R-:W-:-:S05]  /*4140*/  FSEL R24, -R10, -0.4999999701976776123, !P0 ;  /* 0xbeffffff0a187808 */ /* 0x000fca0004000100 */
[----:B------:R-:W-:Y:S02]  /*4150*/  FFMA R16, R17, R16, R24 ;  /* 0x0000001011107223 */ /* 0x000fe40000000018 */
[----:B------:R-:W-:-:S06]  /*4160*/  DMUL R14, R14, 0.0625 ;  /* 0x3fb000000e0e7828 */ /* 0x000fcc0000000000 */
[----:B------:R3:W4:Y:S02]  /*4170*/  F2F.F32.F64 R23, R14 ;  /* 0x0000000e00177310 */ /* 0x0007240000301000 */
[----:B---3--:R-:W-:Y:S02]  /*4180*/  FSEL R14, R22, 1, !P0 ;  /* 0x3f800000160e7808 */ /* 0x008fe40004000000 */
[----:B------:R-:W-:Y:S01]  /*4190*/  LOP3.LUT P0, RZ, R19, 0x2, RZ, 0xc0, !PT ;  /* 0x0000000213ff7812 */ /* 0x000fe2000780c0ff */
[C---:B----4-:R-:W-:Y:S01]  /*41a0*/  FMUL R21, R23.reuse, 0.63661974668502807617 ;  /* 0x3f22f98317157820 */ /* 0x050fe20000400000 */
[----:B------:R-:W-:Y:S01]  /*41b0*/  FSETP.GE.AND P1, PT, |R23|, 105615, PT ;  /* 0x47ce47801700780b */ /* 0x000fe20003f26200 */
[----:B------:R-:W-:-:S04]  /*41c0*/  FFMA R17, R17, R14, RZ ;  /* 0x0000000e11117223 */ /* 0x000fc800000000ff */
[----:B------:R-:W3:Y:S01]  /*41d0*/  F2I.NTZ R21, R21 ;  /* 0x0000001500157305 */ /* 0x000ee20000203100 */
[----:B------:R-:W-:-:S05]  /*41e0*/  FFMA R14, R17, R16, R14 ;  /* 0x00000010110e7223 */ /* 0x000fca000000000e */
[----:B------:R-:W-:-:S04]  /*41f0*/  @P0 FADD R14, RZ, -R14 ;  /* 0x8000000eff0e0221 */ /* 0x000fc80000000000 */
[----:B--2---:R-:W-:Y:S01]  /*4200*/  FFMA R13, R13, R14, R18 ;  /* 0x0000000e0d0d7223 */ /* 0x004fe20000000012 */
[----:B---3--:R-:W-:-:S05]  /*4210*/  I2FP.F32.S32 R24, R21 ;  /* 0x0000001500187245 */ /* 0x008fca0000201400 */
        /* <DEDUP_REMOVED lines=13> */
.L_x_51:
        /* <DEDUP_REMOVED lines=65> */
.L_x_53:
[----:B------:R-:W-:Y:S05]  /*4700*/  BSYNC.RECONVERGENT B1 ;  /* 0x0000000000017941 */ /* 0x000fea0003800200 */
.L_x_52:
        /* <DEDUP_REMOVED lines=15> */
.L_x_50:
[----:B------:R-:W-:Y:S01]  /*4800*/  FMUL R24, RZ, R23 ;  /* 0x00000017ff187220 */ /* 0x000fe20000400000 */
[----:B------:R-:W-:-:S07]  /*4810*/  IMAD.MOV.U32 R21, RZ, RZ, RZ ;  /* 0x000000ffff157224 */ /* 0x000fce00078e00ff */
.L_x_49:
[----:B------:R-:W-:Y:S05]  /*4820*/  BSYNC.RECONVERGENT B0 ;  /* 0x0000000000007941 */ /* 0x000fea0003800200 */
.L_x_48:
        /* <DEDUP_REMOVED lines=8> */
[----:B------:R-:W-:Y:S03]  /*48b0*/  BSSY.RECONVERGENT B0, `(.L_x_54) ;  /* 0x0000074000007945 */ /* 0x000fe60003800200 */
[----:B------:R-:W-:-:S02]  /*48c0*/  FSEL R16, R23, -0.00019574658654164522886, P0 ;  /* 0xb94d415317107808 */ /* 0x000fc40000000000 */
[----:B------:R-:W-:-:S05]  /*48d0*/  FSEL R26, R9, 0.041666727513074874878, !P0 ;  /* 0x3d2aaabb091a7808 */ /* 0x000fca0004000000 */
[----:B------:R-:W-:Y:S01]  /*48e0*/  FFMA R16, R17, R16, R26 ;  /* 0x0000001011107223 */ /* 0x000fe2000000001a */
[----:B--2---:R-:W-:Y:S01]  /*48f0*/  DMUL R14, R14, UR10 ;  /* 0x0000000a0e0e7c28 */ /* 0x004fe20008000000 */
[----:B------:R-:W-:-:S05]  /*4900*/  FSEL R26, -R10, -0.4999999701976776123, !P0 ;  /* 0xbeffffff0a1a7808 */ /* 0x000fca0004000100 */
[----:B------:R-:W-:Y:S02]  /*4910*/  FFMA R16, R17, R16, R26 ;  /* 0x0000001011107223 */ /* 0x000fe4000000001a */
[----:B------:R-:W-:-:S06]  /*4920*/  DMUL R14, R14, 0.0625 ;  /* 0x3fb000000e0e7828 */ /* 0x000fcc0000000000 */
[----:B------:R2:W3:Y:S02]  /*4930*/  F2F.F32.F64 R18, R14 ;  /* 0x0000000e00127310 */ /* 0x0004e40000301000 */
[----:B--2---:R-:W-:Y:S02]  /*4940*/  FSEL R14, R24, 1, !P0 ;  /* 0x3f800000180e7808 */ /* 0x004fe40004000000 */
[----:B------:R-:W-:Y:S01]  /*4950*/  LOP3.LUT P0, RZ, R21, 0x2, RZ, 0xc0, !PT ;  /* 0x0000000215ff7812 */ /* 0x000fe2000780c0ff */
[C---:B---3--:R-:W-:Y:S01]  /*4960*/  FMUL R22, R18.reuse, 0.63661974668502807617 ;  /* 0x3f22f98312167820 */ /* 0x048fe20000400000 */
[----:B------:R-:W-:Y:S01]  /*4970*/  FSETP.GE.AND P1, PT, |R18|, 105615, PT ;  /* 0x47ce47801200780b */ /* 0x000fe20003f26200 */
[----:B------:R-:W-:-:S04]  /*4980*/  FFMA R17, R17, R14, RZ ;  /* 0x0000000e11117223 */ /* 0x000fc800000000ff */
[----:B------:R-:W2:Y:S01]  /*4990*/  F2I.NTZ R22, R22 ;  /* 0x0000001600167305 */ /* 0x000ea20000203100 */
[----:B------:R-:W-:-:S05]  /*49a0*/  FFMA R14, R17, R16, R14 ;  /* 0x00000010110e7223 */ /* 0x000fca000000000e */
        /* <DEDUP_REMOVED lines=16> */
.L_x_57:
        /* <DEDUP_REMOVED lines=43> */
[----:B------:R-:W-:Y:S02]  /*4d60*/  @P1 IMAD.MOV.U32 R15, RZ, RZ, R5 ;  /* 0x000000ffff0f1224 */ /* 0x000fe400078e0005 */
[----:B------:R-:W-:-:S02]  /*4d70*/  @P0 IMAD.MOV.U32 R15, RZ, RZ, R6 ;  /* 0x000000ffff0f0224 */ /* 0x000fc400078e0006 */
[----:B------:R-:W-:Y:S01]  /*4d80*/  @P2 IMAD.MOV.U32 R18, RZ, RZ, R5 ;  /* 0x000000ffff122224 */ /* 0x000fe200078e0005 */
[----:B------:R-:W-:Y:S01]  /*4d90*/  @P1 MOV R18, R6 ;  /* 0x0000000600121202 */ /* 0x000fe20000000f00 */
[----:B------:R-:W-:Y:S02]  /*4da0*/  @P3 IMAD.MOV.U32 R15, RZ, RZ, R7 ;  /* 0x000000ffff0f3224 */ /* 0x000fe400078e0007 */
[--C-:B------:R-:W-:Y:S02]  /*4db0*/  @P5 IMAD.MOV.U32 R15, RZ, RZ, R8.reuse ;  /* 0x000000ffff0f5224 */ /* 0x100fe400078e0008 */
[----:B------:R-:W-:Y:S02]  /*4dc0*/  @P4 IMAD.MOV.U32 R15, RZ, RZ, R13 ;  /* 0x000000ffff0f4224 */ /* 0x000fe400078e000d */
[----:B------:R-:W-:Y:S02]  /*4dd0*/  @P0 IMAD.MOV.U32 R18, RZ, RZ, R7 ;  /* 0x000000ffff120224 */ /* 0x000fe400078e0007 */
[----:B------:R-:W-:Y:S01]  /*4de0*/  @P3 IMAD.MOV.U32 R18, RZ, RZ, R8 ;  /* 0x000000ffff123224 */ /* 0x000fe200078e0008 */
[----:B------:R-:W-:Y:S01]  /*4df0*/  @P5 MOV R18, R13 ;  /* 0x0000000d00125202 */ /* 0x000fe20000000f00 */
[----:B------:R-:W-:Y:S01]  /*4e00*/  IMAD.MOV.U32 R16, RZ, RZ, R15 ;  /* 0x000000ffff107224 */ /* 0x000fe200078e000f */
[----:B------:R-:W-:Y:S06]  /*4e10*/  @!P6 BRA `(.L_x_59) ;  /* 0x00000000002ce947 */ /* 0x000fec0003800000 */
[----:B------:R-:W-:Y:S01]  /*4e20*/  @P2 IMAD.MOV.U32 R17, RZ, RZ, R3 ;  /* 0x000000ffff112224 */ /* 0x000fe200078e0003 */
[----:B------:R-:W-:Y:S01]  /*4e30*/  LOP3.LUT R15, R14, 0x1f, RZ, 0xc0, !PT ;  /* 0x0000001f0e0f7812 */ /* 0x000fe200078ec0ff */
[----:B------:R-:W-:Y:S02]  /*4e40*/  @P1 IMAD.MOV.U32 R17, RZ, RZ, R4 ;  /* 0x000000ffff111224 */ /* 0x000fe400078e0004 */
[----:B------:R-:W-:Y:S01]  /*4e50*/  @P0 IMAD.MOV.U32 R17, RZ, RZ, R5 ;  /* 0x000000ffff110224 */ /* 0x000fe200078e0005 */
[----:B------:R-:W-:Y:S02]  /*4e60*/  ISETP.EQ.AND P0, PT, R21, 0x8, PT ;  /* 0x000000081500780c */ /* 0x000fe40003f02270 */
[----:B------:R-:W-:Y:S01]  /*4e70*/  @P3 MOV R17, R6 ;  /* 0x0000000600113202 */ /* 0x000fe20000000f00 */
[----:B------:R-:W-:Y:S01]  /*4e80*/  @P5 IMAD.MOV.U32 R17, RZ, RZ, R7 ;  /* 0x000000ffff115224 */ /* 0x000fe200078e0007 */
[----:B------:R-:W-:Y:S01]  /*4e90*/  SHF.L.W.U32.HI R18, R16, R15, R18 ;  /* 0x0000000f10127219 */ /* 0x000fe20000010e12 */
[----:B------:R-:W-:-:S08]  /*4ea0*/  @P4 IMAD.MOV.U32 R17, RZ, RZ, R8 ;  /* 0x000000ffff114224 */ /* 0x000fd000078e0008 */
[----:B------:R-:W-:-:S05]  /*4eb0*/  @P0 IMAD.MOV.U32 R17, RZ, RZ, R13 ;  /* 0x000000ffff110224 */ /* 0x000fca00078e000d */
[----:B------:R-:W-:-:S07]  /*4ec0*/  SHF.L.W.U32.HI R16, R17, R15, R16 ;  /* 0x0000000f11107219 */ /* 0x000fce0000010e10 */
.L_x_59:
[----:B------:R-:W-:Y:S05]  /*4ed0*/  BSYNC.RECONVERGENT B1 ;  /* 0x0000000000017941 */ /* 0x000fea0003800200 */
.L_x_58:
        /* <DEDUP_REMOVED lines=15> */
.L_x_56:
[----:B------:R-:W-:Y:S01]  /*4fd0*/  FMUL R13, RZ, R18 ;  /* 0x00000012ff0d7220 */ /* 0x000fe20000400000 */
[----:B------:R-:W-:-:S07]  /*4fe0*/  IMAD.MOV.U32 R22, RZ, RZ, RZ ;  /* 0x000000ffff167224 */ /* 0x000fce00078e00ff */
.L_x_55:
[----:B------:R-:W-:Y:S05]  /*4ff0*/  BSYNC.RECONVERGENT B0 ;  /* 0x0000000000007941 */ /* 0x000fea0003800200 */
.L_x_54:
[----:B------:R-:W-:Y:S01]  /*5000*/  SHF.L.U32 R25, R11, 0x2, RZ ;  /* 0x000000020b197819 */ /* 0x000fe200000006ff */
[----:B------:R0:W1:Y:S01]  /*5010*/  LDS R18, [R12+0x80] ;  /* 0x000080000c127984 */ /* 0x0000620000000800 */
[----:B------:R-:W-:Y:S01]  /*5020*/  FMUL R16, R13, R13 ;  /* 0x0000000d0d107220 */ /* 0x000fe20000400000 */
[C---:B------:R-:W-:Y:S01]  /*5030*/  LOP3.LUT R17, R22.reuse, 0x1, RZ, 0xc0, !PT ;  /* 0x0000000116117812 */ /* 0x040fe200078ec0ff */
[----:B------:R2:W3:Y:S01]  /*5040*/  I2F.F64.U32 R14, R25 ;  /* 0x00000019000e7312 */ /* 0x0004e20000201800 */
[----:B------:R-:W-:Y:S02]  /*5050*/  VIADD R22, R22, 0x1 ;  /* 0x0000000116167836 */ /* 0x000fe40000000000 */
[----:B------:R-:W-:Y:S01]  /*5060*/  FFMA R24, R16, R2, -0.0013887860113754868507 ;  /* 0xbab607ed10187423 */ /* 0x000fe20000000002 */
[----:B------:R-:W-:Y:S01]  /*5070*/  ISETP.NE.U32.AND P0, PT, R17, 0x1, PT ;  /* 0x000000011100780c */ /* 0x000fe20003f05070 */
[----:B------:R-:W-:Y:S03]  /*5080*/  BSSY.RECONVERGENT B0, `(.L_x_60) ;  /* 0x0000073000007945 */ /* 0x000fe60003800200 */
[----:B------:R-:W-:-:S02]  /*5090*/  FSEL R17, R24, -0.00019574658654164522886, P0 ;  /* 0xb94d415318117808 */ /* 0x000fc40000000000 */
[----:B--2---:R-:W-:Y:S02]  /*50a0*/  FSEL R25, R9, 0.041666727513074874878, !P0 ;  /* 0x3d2aaabb09197808 */ /* 0x004fe40004000000 */
[----:B------:R-:W-:-:S03]  /*50b0*/  FSEL R13, R13, 1, !P0 ;  /* 0x3f8000000d0d7808 */ /* 0x000fc60004000000 */
[----:B------:R-:W-:Y:S01]  /*50c0*/  FFMA R17, R16, R17, R25 ;  /* 0x0000001110117223 */ /* 0x000fe20000000019 */
[----:B---3--:R-:W-:-:S08]  /*50d0*/  DMUL R14, R14, UR10 ;  /* 0x0000000a0e0e7c28 */ /* 0x008fd00008000000 */
[----:B------:R-:W-:-:S06]  /*50e0*/  DMUL R14, R14, 0.0625 ;  /* 0x3fb000000e0e7828 */ /* 0x000fcc0000000000 */
[----:B------:R2:W3:Y:S02]  /*50f0*/  F2F.F32.F64 R23, R14 ;  /* 0x0000000e00177310 */ /* 0x0004e40000301000 */
[----:B--2---:R-:W-:Y:S02]  /*5100*/  FSEL R15, -R10, -0.4999999701976776123, !P0 ;  /* 0xbeffffff0a0f7808 */ /* 0x004fe40004000100 */
[----:B------:R-:W-:Y:S01]  /*5110*/  LOP3.LUT P0, RZ, R22, 0x2, RZ, 0xc0, !PT ;  /* 0x0000000216ff7812 */ /* 0x000fe2000780c0ff */
[C---:B---3--:R-:W-:Y:S01]  /*5120*/  FMUL R21, R23.reuse, 0.63661974668502807617 ;  /* 0x3f22f98317157820 */ /* 0x048fe20000400000 */
[----:B------:R-:W-:Y:S01]  /*5130*/  FSETP.GE.AND P1, PT, |R23|, 105615, PT ;  /* 0x47ce47801700780b */ /* 0x000fe20003f26200 */
[C---:B------:R-:W-:Y:S01]  /*5140*/  FFMA R15, R16.reuse, R17, R15 ;  /* 0x00000011100f7223 */ /* 0x040fe2000000000f */
[----:B------:R-:W-:-:S03]  /*5150*/  FFMA R16, R16, R13, RZ ;  /* 0x0000000d10107223 */ /* 0x000fc600000000ff */
        /* <DEDUP_REMOVED lines=18> */
.L_x_63:
        /* <DEDUP_REMOVED lines=65> */
.L_x_65:
[----:B------:R-:W-:Y:S05]  /*5690*/  BSYNC.RECONVERGENT B1 ;  /* 0x0000000000017941 */ /* 0x000fea0003800200 */
.L_x_64:
        /* <DEDUP_REMOVED lines=15> */
.L_x_62:
[----:B------:R-:W-:Y:S01]  /*5790*/  FMUL R24, RZ, R23 ;  /* 0x00000017ff187220 */ /* 0x000fe20000400000 */
[----:B------:R-:W-:-:S07]  /*57a0*/  IMAD.MOV.U32 R21, RZ, RZ, RZ ;  /* 0x000000ffff157224 */ /* 0x000fce00078e00ff */
.L_x_61:
[----:B------:R-:W-:Y:S05]  /*57b0*/  BSYNC.RECONVERGENT B0 ;  /* 0x0000000000007941 */ /* 0x000fea0003800200 */
.L_x_60:
        /* <DEDUP_REMOVED lines=40> */
.L_x_69:
        /* <DEDUP_REMOVED lines=49> */
[--C-:B------:R-:W-:Y:S01]  /*5d50*/  @P3 IMAD.MOV.U32 R20, RZ, RZ, R8.reuse ;  /* 0x000000ffff143224 */ /* 0x100fe200078e0008 */
[----:B------:R-:W-:Y:S01]  /*5d60*/  @P5 MOV R20, R19 ;  /* 0x0000001300145202 */ /* 0x000fe20000000f00 */
[----:B------:R-:W-:Y:S02]  /*5d70*/  @P5 IMAD.MOV.U32 R14, RZ, RZ, R8 ;  /* 0x000000ffff0e5224 */ /* 0x000fe400078e0008 */
        /* <DEDUP_REMOVED lines=13> */
.L_x_71:
[----:B------:R-:W-:Y:S05]  /*5e50*/  BSYNC.RECONVERGENT B1 ;  /* 0x0000000000017941 */ /* 0x000fea0003800200 */
.L_x_70:
        /* <DEDUP_REMOVED lines=15> */
.L_x_68:
[----:B------:R-:W-:Y:S01]  /*5f50*/  FMUL R23, RZ, R22 ;  /* 0x00000016ff177220 */ /* 0x000fe20000400000 */
[----:B------:R-:W-:-:S07]  /*5f60*/  IMAD.MOV.U32 R20, RZ, RZ, RZ ;  /* 0x000000ffff147224 */ /* 0x000fce00078e00ff */
.L_x_67:
[----:B------:R-:W-:Y:S05]  /*5f70*/  BSYNC.RECONVERGENT B0 ;  /* 0x0000000000007941 */ /* 0x000fea0003800200 */
.L_x_66:
        /* <DEDUP_REMOVED lines=33> */
[----:B------:R-:W-:Y:S01]  /*6190*/  SHF.L.U32 R14, R22, 0x8, RZ ;  /* 0x00000008160e7819 */ /* 0x000fe200000006ff */
[----:B------:R-:W-:Y:S01]  /*61a0*/  IMAD.MOV.U32 R13, RZ, RZ, RZ ;  /* 0x000000ffff0d7224 */ /* 0x000fe200078e00ff */
[----:B------:R-:W0:Y:S01]  /*61b0*/  LDCU.64 UR6, c[0x4][URZ] ;  /* 0x01000000ff0677ac */ /* 0x000e220008000a00 */
[----:B------:R-:W-:Y:S01]  /*61c0*/  IMAD.MOV.U32 R21, RZ, RZ, RZ ;  /* 0x000000ffff157224 */ /* 0x000fe200078e00ff */
[----:B------:R-:W-:Y:S01]  /*61d0*/  LOP3.LUT R20, R14, 0x80000000, RZ, 0xfc, !PT ;  /* 0x800000000e147812 */ /* 0x000fe200078efcff */
[----:B------:R-:W-:Y:S01]  /*61e0*/  UMOV UR5, URZ ;  /* 0x000000ff00057c82 */ /* 0x000fe20008000000 */
[----:B------:R-:W-:-:S05]  /*61f0*/  UMOV UR4, URZ ;  /* 0x000000ff00047c82 */ /* 0x000fca0008000000 */
.L_x_75:
        /* <DEDUP_REMOVED lines=27> */
[----:B------:R-:W-:Y:S02]  /*63b0*/  LOP3.LUT P6, RZ, R22, 0x1f, RZ, 0xc0, !PT ;  /* 0x0000001f16ff7812 */ /* 0x000fe400078cc0ff */
[----:B------:R-:W-:-:S04]  /*63c0*/  IADD3 R14, PT, PT, R14, -0x80, RZ ;  /* 0xffffff800e0e7810 */ /* 0x000fc80007ffe0ff */
        /* <DEDUP_REMOVED lines=18> */
[--C-:B------:R-:W-:Y:S01]  /*64f0*/  @P0 IMAD.MOV.U32 R20, RZ, RZ, R7.reuse ;  /* 0x000000ffff140224 */ /* 0x100fe200078e0007 */
[----:B------:R-:W-:Y:S01]  /*6500*/  @P3 MOV R20, R8 ;  /* 0x0000000800143202 */ /* 0x000fe20000000f00 */
[----:B------:R-:W-:Y:S02]  /*6510*/  @P3 IMAD.MOV.U32 R14, RZ, RZ, R7 ;  /* 0x000000ffff0e3224 */ /* 0x000fe400078e0007 */
[----:B------:R-:W-:Y:S02]  /*6520*/  @P5 IMAD.MOV.U32 R14, RZ, RZ, R8 ;  /* 0x000000ffff0e5224 */ /* 0x000fe400078e0008 */
[--C-:B------:R-:W-:Y:S02]  /*6530*/  @P5 IMAD.MOV.U32 R20, RZ, RZ, R13.reuse ;  /* 0x000000ffff145224 */ /* 0x100fe400078e000d */
[----:B------:R-:W-:Y:S01]  /*6540*/  @P4 IMAD.MOV.U32 R14, RZ, RZ, R13 ;  /* 0x000000ffff0e4224 */ /* 0x000fe200078e000d */
[----:B------:R-:W-:Y:S06]  /*6550*/  @!P6 BRA `(.L_x_77) ;  /* 0x00000000002ce947 */ /* 0x000fec0003800000 */
[----:B------:R-:W-:Y:S02]  /*6560*/  @P2 IMAD.MOV.U32 R16, RZ, RZ, R3 ;  /* 0x000000ffff102224 */ /* 0x000fe400078e0003 */
[----:B------:R-:W-:Y:S01]  /*6570*/  @P1 IMAD.MOV.U32 R16, RZ, RZ, R4 ;  /* 0x000000ffff101224 */ /* 0x000fe200078e0004 */
[----:B------:R-:W-:Y:S01]  /*6580*/  @P0 MOV R16, R5 ;  /* 0x0000000500100202 */ /* 0x000fe20000000f00 */
[----:B------:R-:W-:Y:S01]  /*6590*/  @P3 IMAD.MOV.U32 R16, RZ, RZ, R6 ;  /* 0x000000ffff103224 */ /* 0x000fe200078e0006 */
[----:B------:R-:W-:Y:S01]  /*65a0*/  ISETP.EQ.AND P0, PT, R15, 0x8, PT ;  /* 0x000000080f00780c */ /* 0x000fe20003f02270 */
[----:B------:R-:W-:Y:S01]  /*65b0*/  @P5 IMAD.MOV.U32 R16, RZ, RZ, R7 ;  /* 0x000000ffff105224 */ /* 0x000fe200078e0007 */
[----:B------:R-:W-:Y:S01]  /*65c0*/  LOP3.LUT R15, R22, 0x1f, RZ, 0xc0, !PT ;  /* 0x0000001f160f7812 */ /* 0x000fe200078ec0ff */
[----:B------:R-:W-:-:S03]  /*65d0*/  @P4 IMAD.MOV.U32 R16, RZ, RZ, R8 ;  /* 0x000000ffff104224 */ /* 0x000fc600078e0008 */
[----:B------:R-:W-:-:S07]  /*65e0*/  SHF.L.W.U32.HI R20, R14, R15, R20 ;  /* 0x0000000f0e147219 */ /* 0x000fce0000010e14 */
[----:B------:R-:W-:-:S05]  /*65f0*/  @P0 IMAD.MOV.U32 R16, RZ, RZ, R13 ;  /* 0x000000ffff100224 */ /* 0x000fca00078e000d */
[----:B------:R-:W-:-:S07]  /*6600*/  SHF.L.W.U32.HI R14, R16, R15, R14 ;  /* 0x0000000f100e7219 */ /* 0x000fce0000010e0e */
.L_x_77:
[----:B------:R-:W-:Y:S05]  /*6610*/  BSYNC.RECONVERGENT B1 ;  /* 0x0000000000017941 */ /* 0x000fea0003800200 */
.L_x_76:
        /* <DEDUP_REMOVED lines=15> */
.L_x_74:
[----:B------:R-:W-:Y:S01]  /*6710*/  FMUL R13, RZ, R22 ;  /* 0x00000016ff0d7220 */ /* 0x000fe20000400000 */
[----:B------:R-:W-:-:S07]  /*6720*/  MOV R21, RZ ;  /* 0x000000ff00157202 */ /* 0x000fce0000000f00 */
.L_x_73:
[----:B------:R-:W-:Y:S05]  /*6730*/  BSYNC.RECONVERGENT B0 ;  /* 0x0000000000007941 */ /* 0x000fea0003800200 */
.L_x_72:
[----:B------:R-:W-:Y:S02]  /*6740*/  IMAD R24, R11, 0x7, RZ ;  /* 0x000000070b187824 */ /* 0x000fe400078e02ff */
[----:B------:R-:W-:Y:S01]  /*6750*/  FMUL R22, R13, R13 ;  /* 0x0000000d0d167220 */ /* 0x000fe20000400000 */
[C---:B------:R-:W-:Y:S01]  /*6760*/  LOP3.LUT R11, R21.reuse, 0x1, RZ, 0xc0, !PT ;  /* 0x00000001150b7812 */ /* 0x040fe200078ec0ff */
[----:B------:R-:W-:Y:S01]  /*6770*/  VIADD R21, R21, 0x1 ;  /* 0x0000000115157836 */ /* 0x000fe20000000000 */
[----:B------:R-:W0:Y:S01]  /*6780*/  I2F.F64.U32 R14, R24 ;  /* 0x00000018000e7312 */ /* 0x000e220000201800 */
[----:B------:R-:W-:Y:S01]  /*6790*/  FFMA R23, R22, R2, -0.0013887860113754868507 ;  /* 0xbab607ed16177423 */ /* 0x000fe20000000002 */
[----:B------:R-:W-:Y:S01]  /*67a0*/  ISETP.NE.U32.AND P0, PT, R11, 0x1, PT ;  /* 0x000000010b00780c */ /* 0x000fe20003f05070 */
[----:B------:R1:W2:Y:S01]  /*67b0*/  LDS R16, [R12+0xe0] ;  /* 0x0000e0000c107984 */ /* 0x0002a20000000800 */
[----:B------:R-:W-:Y:S02]  /*67c0*/  BSSY.RECONVERGENT B0, `(.L_x_78) ;  /* 0x0000072000007945 */ /* 0x000fe40003800200 */
[----:B------:R-:W-:-:S02]  /*67d0*/  FSEL R23, R23, -0.00019574658654164522886, P0 ;  /* 0xb94d415317177808 */ /* 0x000fc40000000000 */
[----:B------:R-:W-:-:S05]  /*67e0*/  FSEL R11, R9, 0.041666727513074874878, !P0 ;  /* 0x3d2aaabb090b7808 */ /* 0x000fca0004000000 */
[----:B------:R-:W-:Y:S01]  /*67f0*/  FFMA R23, R22, R23, R11 ;  /* 0x0000001716177223 */ /* 0x000fe2000000000b */
[----:B------:R-:W-:Y:S01]  /*6800*/  FSEL R11, R13, 1, !P0 ;  /* 0x3f8000000d0b7808 */ /* 0x000fe20004000000 */
[----:B0-----:R-:W-:-:S08]  /*6810*/  DMUL R14, R14, UR10 ;  /* 0x0000000a0e0e7c28 */ /* 0x001fd00008000000 */
[----:B------:R-:W-:-:S06]  /*6820*/  DMUL R14, R14, 0.0625 ;  /* 0x3fb000000e0e7828 */ /* 0x000fcc0000000000 */
[----:B------:R0:W3:Y:S02]  /*6830*/  F2F.F32.F64 R17, R14 ;  /* 0x0000000e00117310 */ /* 0x0000e40000301000 */
[----:B0-----:R-:W-:Y:S02]  /*6840*/  FSEL R15, -R10, -0.4999999701976776123, !P0 ;  /* 0xbeffffff0a0f7808 */ /* 0x001fe40004000100 */
[----:B------:R-:W-:Y:S01]  /*6850*/  LOP3.LUT P0, RZ, R21, 0x2, RZ, 0xc0, !PT ;  /* 0x0000000215ff7812 */ /* 0x000fe2000780c0ff */
[C---:B---3--:R-:W-:Y:S01]  /*6860*/  FMUL R20, R17.reuse, 0.63661974668502807617 ;  /* 0x3f22f98311147820 */ /* 0x048fe20000400000 */
[----:B------:R-:W-:Y:S01]  /*6870*/  FSETP.GE.AND P1, PT, |R17|, 105615, PT ;  /* 0x47ce47801100780b */ /* 0x000fe20003f26200 */
[C---:B------:R-:W-:Y:S01]  /*6880*/  FFMA R15, R22.reuse, R23, R15 ;  /* 0x00000017160f7223 */ /* 0x040fe2000000000f */
[----:B------:R-:W-:-:S03]  /*6890*/  FFMA R22, R22, R11, RZ ;  /* 0x0000000b16167223 */ /* 0x000fc600000000ff */
[----:B------:R-:W1:Y:S01]  /*68a0*/  F2I.NTZ R20, R20 ;  /* 0x0000001400147305 */ /* 0x000e620000203100 */
[----:B------:R-:W-:-:S05]  /*68b0*/  FFMA R11, R22, R15, R11 ;  /* 0x0000000f160b7223 */ /* 0x000fca000000000b */
[----:B------:R-:W-:-:S04]  /*68c0*/  @P0 FADD R11, RZ, -R11 ;  /* 0x8000000bff0b0221 */ /* 0x000fc80000000000 */
[----:B------:R-:W-:Y:S01]  /*68d0*/  FFMA R19, R19, R11, R18 ;  /* 0x0000000b13137223 */ /* 0x000fe20000000012 */
[----:B-1----:R-:W-:-:S05]  /*68e0*/  I2FP.F32.S32 R12, R20 ;  /* 0x00000014000c7245 */ /* 0x002fca0000201400 */
[----:B------:R-:W-:-:S04]  /*68f0*/  FFMA R13, R12, -1.5707962512969970703, R17 ;  /* 0xbfc90fda0c0d7823 */ /* 0x000fc80000000011 */
[----:B------:R-:W-:-:S04]  /*6900*/  FFMA R13, R12, -7.5497894158615963534e-08, R13 ;  /* 0xb3a221680c0d7823 */ /* 0x000fc8000000000d */
[----:B------:R-:W-:Y:S01]  /*6910*/  FFMA R12, R12, -5.3903029534742383927e-15, R13 ;  /* 0xa7c234c50c0c7823 */ /* 0x000fe2000000000d */
[----:B--2---:R-:W-:Y:S06]  /*6920*/  @!P1 BRA `(.L_x_79) ;  /* 0x00000004006c9947 */ /* 0x004fec0003800000 */
        /* <DEDUP_REMOVED lines=9> */
.L_x_81:
        /* <DEDUP_REMOVED lines=64> */
.L_x_83:
[----:B------:R-:W-:Y:S05]  /*6dc0*/  BSYNC.RECONVERGENT B1 ;  /* 0x0000000000017941 */ /* 0x000fea0003800200 */
.L_x_82:
[C-C-:B------:R-:W-:Y:S01]  /*6dd0*/  SHF.L.W.U32.HI R3, R13.reuse, 0x2, R12.reuse ;  /* 0x000000020d037819 */ /* 0x140fe20000010e0c */
[----:B------:R-:W-:Y:S01]  /*6de0*/  UMOV UR4, 0x54442d19 ;  /* 0x54442d1900047882 */ /* 0x000fe20000000000 */
[----:B------:R-:W-:Y:S01]  /*6df0*/  SHF.L.U32 R6, R13, 0x2, RZ ;  /* 0x000000020d067819 */ /* 0x000fe200000006ff */
[----:B------:R-:W-:Y:S01]  /*6e00*/  UMOV UR5, 0x3bf921fb ;  /* 0x3bf921fb00057882 */ /* 0x000fe20000000000 */
[----:B------:R-:W-:Y:S02]  /*6e10*/  SHF.R.S32.HI R4, RZ, 0x1f, R3 ;  /* 0x0000001fff047819 */ /* 0x000fe40000011403 */
[----:B------:R-:W-:Y:S02]  /*6e20*/  SHF.R.U32.HI R12, RZ, 0x1e, R12 ;  /* 0x0000001eff0c7819 */ /* 0x000fe4000001160c */
[C---:B------:R-:W-:Y:S02]  /*6e30*/  LOP3.LUT R6, R4.reuse, R6, RZ, 0x3c, !PT ;  /* 0x0000000604067212 */ /* 0x040fe400078e3cff */
[----:B------:R-:W-:-:S02]  /*6e40*/  LOP3.LUT R7, R4, R3, RZ, 0x3c, !PT ;  /* 0x0000000304077212 */ /* 0x000fc400078e3cff */
[C---:B------:R-:W-:Y:S02]  /*6e50*/  ISETP.GE.AND P0, PT, R3.reuse, RZ, PT ;  /* 0x000000ff0300720c */ /* 0x040fe40003f06270 */
[----:B------:R-:W0:Y:S01]  /*6e60*/  I2F.F64.S64 R4, R6 ;  /* 0x0000000600047312 */ /* 0x000e220000301c00 */
[----:B------:R-:W-:Y:S01]  /*6e70*/  LEA.HI R20, R3, R12, RZ, 0x1 ;  /* 0x0000000c03147211 */ /* 0x000fe200078f08ff */
[----:B0-----:R-:W-:-:S10]  /*6e80*/  DMUL R4, R4, UR4 ;  /* 0x0000000404047c28 */ /* 0x001fd40008000000 */
[----:B------:R-:W0:Y:S02]  /*6e90*/  F2F.F32.F64 R4, R4 ;  /* 0x0000000400047310 */ /* 0x000e240000301000 */
[----:B0-----:R-:W-:Y:S01]  /*6ea0*/  FSEL R12, -R4, R4, !P0 ;  /* 0x00000004040c7208 */ /* 0x001fe20004000100 */
[----:B------:R-:W-:Y:S06]  /*6eb0*/  BRA `(.L_x_79) ;  /* 0x0000000000087947 */ /* 0x000fec0003800000 */
.L_x_80:
[----:B------:R-:W-:Y:S01]  /*6ec0*/  FMUL R12, RZ, R17 ;  /* 0x00000011ff0c7220 */ /* 0x000fe20000400000 */
[----:B------:R-:W-:-:S07]  /*6ed0*/  IMAD.MOV.U32 R20, RZ, RZ, RZ ;  /* 0x000000ffff147224 */ /* 0x000fce00078e00ff */
.L_x_79:
[----:B------:R-:W-:Y:S05]  /*6ee0*/  BSYNC.RECONVERGENT B0 ;  /* 0x0000000000007941 */ /* 0x000fea0003800200 */
.L_x_78:
[----:B------:R-:W-:Y:S01]  /*6ef0*/  FMUL R3, R12, R12 ;  /* 0x0000000c0c037220 */ /* 0x000fe20000400000 */
[C---:B------:R-:W-:Y:S01]  /*6f00*/  LOP3.LUT R4, R20.reuse, 0x1, RZ, 0xc0, !PT ;  /* 0x0000000114047812 */ /* 0x040fe200078ec0ff */
[----:B------:R-:W-:Y:S02]  /*6f10*/  VIADD R20, R20, 0x1 ;  /* 0x0000000114147836 */ /* 0x000fe40000000000 */
[----:B------:R-:W-:Y:S01]  /*6f20*/  FFMA R2, R3, R2, -0.0013887860113754868507 ;  /* 0xbab607ed03027423 */ /* 0x000fe20000000002 */
[----:B------:R-:W-:Y:S02]  /*6f30*/  ISETP.NE.U32.AND P0, PT, R4, 0x1, PT ;  /* 0x000000010400780c */ /* 0x000fe40003f05070 */
[----:B------:R-:W-:Y:S02]  /*6f40*/  LOP3.LUT P1, RZ, R20, 0x2, RZ, 0xc0, !PT ;  /* 0x0000000214ff7812 */ /* 0x000fe4000782c0ff */
[----:B------:R-:W-:Y:S02]  /*6f50*/  FSEL R6, R9, 0.041666727513074874878, !P0 ;  /* 0x3d2aaabb09067808 */ /* 0x000fe40004000000 */
[----:B------:R-:W-:-:S02]  /*6f60*/  FSEL R4, R2, -0.00019574658654164522886, P0 ;  /* 0xb94d415302047808 */ /* 0x000fc40000000000 */
[----:B------:R-:W-:Y:S02]  /*6f70*/  FSEL R2, R12, 1, !P0 ;  /* 0x3f8000000c027808 */ /* 0x000fe40004000000 */
[----:B------:R-:W-:Y:S01]  /*6f80*/  FSEL R7, -R10, -0.4999999701976776123, !P0 ;  /* 0xbeffffff0a077808 */ /* 0x000fe20004000100 */
[C---:B------:R-:W-:Y:S02]  /*6f90*/  FFMA R4, R3.reuse, R4, R6 ;  /* 0x0000000403047223 */ /* 0x040fe40000000006 */
[C---:B------:R-:W-:Y:S02]  /*6fa0*/  FFMA R5, R3.reuse, R2, RZ ;  /* 0x0000000203057223 */ /* 0x040fe400000000ff */
[----:B------:R-:W-:-:S04]  /*6fb0*/  FFMA R4, R3, R4, R7 ;  /* 0x0000000403047223 */ /* 0x000fc80000000007 */
[----:B------:R-:W-:Y:S01]  /*6fc0*/  FFMA R2, R5, R4, R2 ;  /* 0x0000000405027223 */ /* 0x000fe20000000002 */
[----:B------:R-:W-:-:S03]  /*6fd0*/  IMAD.MOV.U32 R5, RZ, RZ, 0x3f000000 ;  /* 0x3f000000ff057424 */ /* 0x000fc600078e00ff */
[----:B------:R-:W-:-:S04]  /*6fe0*/  @P1 FADD R2, RZ, -R2 ;  /* 0x80000002ff021221 */ /* 0x000fc80000000000 */
[----:B------:R-:W-:Y:S02]  /*6ff0*/  FFMA R16, R16, R2, R19 ;  /* 0x0000000210107223 */ /* 0x000fe40000000013 */
[----:B------:R-:W0:Y:S02]  /*7000*/  LDC.64 R2, c[0x0][0x388] ;  /* 0x0000e200ff027b82 */ /* 0x000e240000000a00 */
[----:B------:R-:W-:-:S05]  /*7010*/  FMUL R16, R16, 0.25 ;  /* 0x3e80000010107820 */ /* 0x000fca0000400000 */
[----:B------:R-:W-:-:S05]  /*7020*/  LOP3.LUT R5, R5, 0x80000000, R16, 0xb8, !PT ;  /* 0x8000000005057812 */ /* 0x000fca00078eb810 */
[----:B------:R-:W-:-:S06]  /*7030*/  FADD.RZ R5, R16, R5 ;  /* 0x0000000510057221 */ /* 0x000fcc000000c000 */
[----:B------:R-:W1:Y:S01]  /*7040*/  F2I.TRUNC.NTZ R5, R5 ;  /* 0x0000000500057305 */ /* 0x000e62000020f100 */
[----:B0-----:R-:W-:-:S04]  /*7050*/  IMAD.WIDE.U32 R2, R0, 0x4, R2 ;  /* 0x0000000400027825 */ /* 0x001fc800078e0002 */
[----:B-1----:R-:W-:-:S05]  /*7060*/  VIADD R7, R5, 0x80 ;  /* 0x0000008005077836 */ /* 0x002fca0000000000 */
[----:B------:R-:W-:Y:S01]  /*7070*/  STG.E desc[UR8][R2.64], R7 ;  /* 0x0000000702007986 */ /* 0x000fe2000c101908 */
[----:B------:R-:W-:Y:S05]  /*7080*/  EXIT ;  /* 0x000000000000794d */ /* 0x000fea0003800000 */
.L_x_84:
[----:B------:R-:W-:-:S00]  /*7090*/  BRA `(.L_x_84) ;  /* 0xfffffffc00fc7947 */ /* 0x000fc0000383ffff */
[----:B------:R-:W-:-:S00]  /*70a0*/  NOP ;  /* 0x0000000000007918 */ /* 0x000fc00000000000 */
        /* <DEDUP_REMOVED lines=13> */
.L_x_118:


//--------------------- .text._Z16dequantizeKernelPfPKii --------------------------
	.section	.text._Z16dequantizeKernelPfPKii,"ax",@progbits
	.align	128
        .global         _Z16dequantizeKernelPfPKii
        .type           _Z16dequantizeKernelPfPKii,@function
        .size           _Z16dequantizeKernelPfPKii,(.L_x_119 - _Z16dequantizeKernelPfPKii)
        .other          _Z16dequantizeKernelPfPKii,@"STO_CUDA_ENTRY STV_DEFAULT"
_Z16dequantizeKernelPfPKii:
.text._Z16dequantizeKernelPfPKii:
[----:B------:R-:W-:Y:S01]  /*0000*/  LDC R1, c[0x0][0x37c] ;  /* 0x0000df00ff017b82 */ /* 0x000fe20000000800 */
[----:B------:R-:W0:Y:S01]  /*0010*/  S2R R7, SR_CTAID.X ;  /* 0x0000000000077919 */ /* 0x000e220000002500 */
[----:B------:R-:W0:Y:S02]  /*0020*/  LDCU UR4, c[0x0][0x390] ;  /* 0x00007200ff0477ac */ /* 0x000e240008000800 */
[----:B0-----:R-:W-:-:S13]  /*0030*/  ISETP.GE.AND P0, PT, R7, UR4, PT ;  /* 0x0000000407007c0c */ /* 0x001fda000bf06270 */
[----:B------:R-:W-:Y:S05]  /*0040*/  @P0 EXIT ;  /* 0x000000000000094d */ /* 0x000fea0003800000 */
[----:B------:R-:W0:Y:S01]  /*0050*/  S2R R0, SR_TID.X ;  /* 0x0000000000007919 */ /* 0x000e220000002100 */
[----:B------:R-:W0:Y:S01]  /*0060*/  LDC.64 R4, c[0x0][0x388] ;  /* 0x0000e200ff047b82 */ /* 0x000e220000000a00 */
[----:B------:R-:W1:Y:S07]  /*0070*/  LDCU.64 UR4, c[0x0][0x358] ;  /* 0x00006b00ff0477ac */ /* 0x000e6e0008000a00 */
[----:B------:R-:W2:Y:S01]  /*0080*/  LDC.64 R2, c[0x0][0x380] ;  /* 0x0000e000ff027b82 */ /* 0x000ea20000000a00 */
[----:B0-----:R-:W-:Y:S01]  /*0090*/  IMAD.WIDE.U32 R4, R0, 0x4, R4 ;  /* 0x0000000400047825 */ /* 0x001fe200078e0004 */
[----:B------:R-:W-:-:S05]  /*00a0*/  LEA R7, R7, R0, 0x6 ;  /* 0x0000000007077211 */ /* 0x000fca00078e30ff */
[----:B-1----:R-:W3:Y:S01]  /*00b0*/  LDG.E R4, desc[UR4][R4.64] ;  /* 0x0000000404047981 */ /* 0x002ee2000c1e1900 */
[----:B--2---:R-:W-:-:S05]  /*00c0*/  IMAD.WIDE.U32 R2, R7, 0x4, R2 ;  /* 0x0000000407027825 */ /* 0x004fca00078e0002 */
[----:B------:R-:W2:Y:S01]  /*00d0*/  LDG.E R0, desc[UR4][R2.64] ;  /* 0x0000000402007981 */ /* 0x000ea2000c1e1900 */
[----:B---3--:R-:W-:-:S05]  /*00e0*/  I2FP.F32.S32 R7, R4 ;  /* 0x0000000400077245 */ /* 0x008fca0000201400 */
[----:B--2---:R-:W-:-:S05]  /*00f0*/  FMUL R7, R0, R7 ;  /* 0x0000000700077220 */ /* 0x004fca0000400000 */
[----:B------:R-:W-:Y:S01]  /*0100*/  STG.E desc[UR4][R2.64], R7 ;  /* 0x0000000702007986 */ /* 0x000fe2000c101904 */
[----:B------:R-:W-:Y:S05]  /*0110*/  EXIT ;  /* 0x000000000000794d */ /* 0x000fea0003800000 */
.L_x_85:
        /* <DEDUP_REMOVED lines=14> */
.L_x_119:


//--------------------- .text._Z14quantizeKernelPfPKii --------------------------
	.section	.text._Z14quantizeKernelPfPKii,"ax",@progbits
	.align	128
        .global         _Z14quantizeKernelPfPKii
        .type           _Z14quantizeKernelPfPKii,@function
        .size           _Z14quantizeKernelPfPKii,(.L_x_116 - _Z14quantizeKernelPfPKii)
        .other          _Z14quantizeKernelPfPKii,@"STO_CUDA_ENTRY STV_DEFAULT"
_Z14quantizeKernelPfPKii:
.text._Z14quantizeKernelPfPKii:
        /* <DEDUP_REMOVED lines=9> */
[----:B0-----:R-:W-:-:S06]  /*0090*/  IMAD.WIDE.U32 R2, R0, 0x4, R2 ;  /* 0x0000000400027825 */ /* 0x001fcc00078e0002 */
[----:B-1----:R-:W3:Y:S01]  /*00a0*/  LDG.E R2, desc[UR4][R2.64] ;  /* 0x0000000402027981 */ /* 0x002ee2000c1e1900 */
[----:B------:R-:W-:-:S04]  /*00b0*/  IMAD R7, R7, 0x40, R0 ;  /* 0x0000004007077824 */ /* 0x000fc800078e0200 */
[----:B--2---:R-:W-:-:S05]  /*00c0*/  IMAD.WIDE.U32 R4, R7, 0x4, R4 ;  /* 0x0000000407047825 */ /* 0x004fca00078e0004 */
[----:B------:R-:W2:Y:S01]  /*00d0*/  LDG.E R0, desc[UR4][R4.64] ;  /* 0x0000000404007981 */ /* 0x000ea2000c1e1900 */
[----:B------:R-:W-:Y:S01]  /*00e0*/  BSSY.RECONVERGENT B0, `(.L_x_86) ;  /* 0x000000d000007945 */ /* 0x000fe20003800200 */
[----:B---3--:R-:W-:-:S04]  /*00f0*/  I2FP.F32.S32 R3, R2 ;  /* 0x0000000200037245 */ /* 0x008fc80000201400 */
[----:B------:R-:W0:Y:S08]  /*0100*/  MUFU.RCP R6, R3 ;  /* 0x0000000300067308 */ /* 0x000e300000001000 */
[----:B--2---:R-:W1:Y:S01]  /*0110*/  FCHK P0, R0, R3 ;  /* 0x0000000300007302 */ /* 0x004e620000000000 */
[----:B0-----:R-:W-:-:S04]  /*0120*/  FFMA R7, -R3, R6, 1 ;  /* 0x3f80000003077423 */ /* 0x001fc80000000106 */
[----:B------:R-:W-:-:S04]  /*0130*/  FFMA R7, R6, R7, R6 ;  /* 0x0000000706077223 */ /* 0x000fc80000000006 */
[----:B------:R-:W-:-:S04]  /*0140*/  FFMA R6, R0, R7, RZ ;  /* 0x0000000700067223 */ /* 0x000fc800000000ff */
[----:B------:R-:W-:-:S04]  /*0150*/  FFMA R8, -R3, R6, R0 ;  /* 0x0000000603087223 */ /* 0x000fc80000000100 */
[----:B------:R-:W-:Y:S01]  /*0160*/  FFMA R6, R7, R8, R6 ;  /* 0x0000000807067223 */ /* 0x000fe20000000006 */
[----:B-1----:R-:W-:Y:S06]  /*0170*/  @!P0 BRA `(.L_x_87) ;  /* 0x00000000000c8947 */ /* 0x002fec0003800000 */
[----:B------:R-:W-:-:S07]  /*0180*/  MOV R2, 0x1a0 ;  /* 0x000001a000027802 */ /* 0x000fce0000000f00 */
[----:B------:R-:W-:Y:S05]  /*0190*/  CALL.REL.NOINC `($__internal_0_$__cuda_sm3x_div_rn_noftz_f32_slowpath) ;  /* 0x00000000002c7944 */ /* 0x000fea0003c00000 */
[----:B------:R-:W-:-:S07]  /*01a0*/  IMAD.MOV.U32 R6, RZ, RZ, R0 ;  /* 0x000000ffff067224 */ /* 0x000fce00078e0000 */
.L_x_87:
[----:B------:R-:W-:Y:S05]  /*01b0*/  BSYNC.RECONVERGENT B0 ;  /* 0x0000000000007941 */ /* 0x000fea0003800200 */
.L_x_86:
[----:B------:R-:W-:-:S05]  /*01c0*/  IMAD.MOV.U32 R3, RZ, RZ, 0x3f000000 ;  /* 0x3f000000ff037424 */ /* 0x000fca00078e00ff */
[----:B------:R-:W-:-:S05]  /*01d0*/  LOP3.LUT R3, R3, 0x80000000, R6, 0xb8, !PT ;  /* 0x8000000003037812 */ /* 0x000fca00078eb806 */
[----:B------:R-:W-:-:S06]  /*01e0*/  FADD.RZ R3, R3, R6 ;  /* 0x0000000603037221 */ /* 0x000fcc000000c000 */
[----:B------:R-:W0:Y:S02]  /*01f0*/  FRND.TRUNC R3, R3 ;  /* 0x0000000300037307 */ /* 0x000e24000020d000 */
[----:B0-----:R-:W-:Y:S01]  /*0200*/  FSETP.NEU.AND P0, PT, R3, RZ, PT ;  /* 0x000000ff0300720b */ /* 0x001fe20003f0d000 */
[----:B------:R0:W-:-:S12]  /*0210*/  STG.E desc[UR4][R4.64], R3 ;  /* 0x0000000304007986 */ /* 0x0001d8000c101904 */
[----:B0-----:R-:W-:Y:S05]  /*0220*/  @P0 EXIT ;  /* 0x000000000000094d */ /* 0x001fea0003800000 */
[----:B------:R-:W-:Y:S01]  /*0230*/  STG.E desc[UR4][R4.64], RZ ;  /* 0x000000ff04007986 */ /* 0x000fe2000c101904 */
[----:B------:R-:W-:Y:S05]  /*0240*/  EXIT ;  /* 0x000000000000794d */ /* 0x000fea0003800000 */
        .weak           $__internal_0_$__cuda_sm3x_div_rn_noftz_f32_slowpath
        .type           $__internal_0_$__cuda_sm3x_div_rn_noftz_f32_slowpath,@function
        .size           $__internal_0_$__cuda_sm3x_div_rn_noftz_f32_slowpath,(.L_x_116 - $__internal_0_$__cuda_sm3x_div_rn_noftz_f32_slowpath)
$__internal_0_$__cuda_sm3x_div_rn_noftz_f32_slowpath:
[--C-:B------:R-:W-:Y:S01]  /*0250*/  SHF.R.U32.HI R7, RZ, 0x17, R3.reuse ;  /* 0x00000017ff077819 */ /* 0x100fe20000011603 */
[----:B------:R-:W-:Y:S01]  /*0260*/  BSSY.RECONVERGENT B1, `(.L_x_88) ;  /* 0x0000064000017945 */ /* 0x000fe20003800200 */
[--C-:B------:R-:W-:Y:S01]  /*0270*/  SHF.R.U32.HI R6, RZ, 0x17, R0.reuse ;  /* 0x00000017ff067819 */ /* 0x100fe20000011600 */
[----:B------:R-:W-:Y:S01]  /*0280*/  IMAD.MOV.U32 R8, RZ, RZ, R0 ;  /* 0x000000ffff087224 */ /* 0x000fe200078e0000 */
[----:B------:R-:W-:Y:S01]  /*0290*/  LOP3.LUT R7, R7, 0xff, RZ, 0xc0, !PT ;  /* 0x000000ff07077812 */ /* 0x000fe200078ec0ff */
[----:B------:R-:W-:Y:S01]  /*02a0*/  IMAD.MOV.U32 R9, RZ, RZ, R3 ;  /* 0x000000ffff097224 */ /* 0x000fe200078e0003 */
[----:B------:R-:W-:-:S03]  /*02b0*/  LOP3.LUT R6, R6, 0xff, RZ, 0xc0, !PT ;  /* 0x000000ff06067812 */ /* 0x000fc600078ec0ff */
[----:B------:R-:W-:Y:S02]  /*02c0*/  VIADD R12, R7, 0xffffffff ;  /* 0xffffffff070c7836 */ /* 0x000fe40000000000 */
[----:B------:R-:W-:-:S03]  /*02d0*/  VIADD R11, R6, 0xffffffff ;  /* 0xffffffff060b7836 */ /* 0x000fc60000000000 */
[----:B------:R-:W-:-:S04]  /*02e0*/  ISETP.GT.U32.AND P0, PT, R12, 0xfd, PT ;  /* 0x000000fd0c00780c */ /* 0x000fc80003f04070 */
[----:B------:R-:W-:-:S13]  /*02f0*/  ISETP.GT.U32.OR P0, PT, R11, 0xfd, P0 ;  /* 0x000000fd0b00780c */ /* 0x000fda0000704470 */
[----:B------:R-:W-:Y:S01]  /*0300*/  @!P0 IMAD.MOV.U32 R10, RZ, RZ, RZ ;  /* 0x000000ffff0a8224 */ /* 0x000fe200078e00ff */
[----:B------:R-:W-:Y:S06]  /*0310*/  @!P0 BRA `(.L_x_89) ;  /* 0x00000000005c8947 */ /* 0x000fec0003800000 */
[----:B------:R-:W-:Y:S02]  /*0320*/  FSETP.GTU.FTZ.AND P0, PT, |R0|, +INF , PT ;  /* 0x7f8000000000780b */ /* 0x000fe40003f1c200 */
[----:B------:R-:W-:-:S04]  /*0330*/  FSETP.GTU.FTZ.AND P1, PT, |R3|, +INF , PT ;  /* 0x7f8000000300780b */ /* 0x000fc80003f3c200 */
[----:B------:R-:W-:-:S13]  /*0340*/  PLOP3.LUT P0, PT, P0, P1, PT, 0xf8, 0x8f ;  /* 0x00000000008f781c */ /* 0x000fda0000703f70 */
[----:B------:R-:W-:Y:S05]  /*0350*/  @P0 BRA `(.L_x_90) ;  /* 0x00000004004c0947 */ /* 0x000fea0003800000 */
[----:B------:R-:W-:-:S13]  /*0360*/  LOP3.LUT P0, RZ, R9, 0x7fffffff, R8, 0xc8, !PT ;  /* 0x7fffffff09ff7812 */ /* 0x000fda000780c808 */
[----:B------:R-:W-:Y:S05]  /*0370*/  @!P0 BRA `(.L_x_91) ;  /* 0x00000004003c8947 */ /* 0x000fea0003800000 */
[C---:B------:R-:W-:Y:S02]  /*0380*/  FSETP.NEU.FTZ.AND P2, PT, |R0|.reuse, +INF , PT ;  /* 0x7f8000000000780b */ /* 0x040fe40003f5d200 */
[----:B------:R-:W-:Y:S02]  /*0390*/  FSETP.NEU.FTZ.AND P1, PT, |R3|, +INF , PT ;  /* 0x7f8000000300780b */ /* 0x000fe40003f3d200 */
[----:B------:R-:W-:-:S11]  /*03a0*/  FSETP.NEU.FTZ.AND P0, PT, |R0|, +INF , PT ;  /* 0x7f8000000000780b */ /* 0x000fd60003f1d200 */
[----:B------:R-:W-:Y:S05]  /*03b0*/  @!P1 BRA !P2, `(.L_x_91) ;  /* 0x00000004002c9947 */ /* 0x000fea0005000000 */
[----:B------:R-:W-:-:S04]  /*03c0*/  LOP3.LUT P2, RZ, R8, 0x7fffffff, RZ, 0xc0, !PT ;  /* 0x7fffffff08ff7812 */ /* 0x000fc8000784c0ff */
[----:B------:R-:W-:-:S13]  /*03d0*/  PLOP3.LUT P1, PT, P1, P2, PT, 0x2f, 0xf2 ;  /* 0x0000000000f2781c */ /* 0x000fda0000f24577 */
[----:B------:R-:W-:Y:S05]  /*03e0*/  @P1 BRA `(.L_x_92) ;  /* 0x0000000400181947 */ /* 0x000fea0003800000 */
[----:B------:R-:W-:-:S04]  /*03f0*/  LOP3.LUT P1, RZ, R9, 0x7fffffff, RZ, 0xc0, !PT ;  /* 0x7fffffff09ff7812 */ /* 0x000fc8000782c0ff */
[----:B------:R-:W-:-:S13]  /*0400*/  PLOP3.LUT P0, PT, P0, P1, PT, 0x2f, 0xf2 ;  /* 0x0000000000f2781c */ /* 0x000fda0000702577 */
[----:B------:R-:W-:Y:S05]  /*0410*/  @P0 BRA `(.L_x_93) ;  /* 0x0000000400000947 */ /* 0x000fea0003800000 */
[----:B------:R-:W-:Y:S02]  /*0420*/  ISETP.GE.AND P0, PT, R11, RZ, PT ;  /* 0x000000ff0b00720c */ /* 0x000fe40003f06270 */
[----:B------:R-:W-:-:S11]  /*0430*/  ISETP.GE.AND P1, PT, R12, RZ, PT ;  /* 0x000000ff0c00720c */ /* 0x000fd60003f26270 */
[----:B------:R-:W-:Y:S02]  /*0440*/  @P0 IMAD.MOV.U32 R10, RZ, RZ, RZ ;  /* 0x000000ffff0a0224 */ /* 0x000fe400078e00ff */
[----:B------:R-:W-:Y:S01]  /*0450*/  @!P0 FFMA R8, R0, 1.84467440737095516160e+19, RZ ;  /* 0x5f80000000088823 */ /* 0x000fe200000000ff */
[----:B------:R-:W-:Y:S02]  /*0460*/  @!P0 IMAD.MOV.U32 R10, RZ, RZ, -0x40 ;  /* 0xffffffc0ff0a8424 */ /* 0x000fe400078e00ff */
[----:B------:R-:W-:Y:S02]  /*0470*/  @!P1 FFMA R9, R3, 1.84467440737095516160e+19, RZ ;  /* 0x5f80000003099823 */ /* 0x000fe400000000ff */
[----:B------:R-:W-:-:S07]  /*0480*/  @!P1 VIADD R10, R10, 0x40 ;  /* 0x000000400a0a9836 */ /* 0x000fce0000000000 */
.L_x_89:
[----:B------:R-:W-:Y:S01]  /*0490*/  LEA R0, R7, 0xc0800000, 0x17 ;  /* 0xc080000007007811 */ /* 0x000fe200078eb8ff */
[----:B------:R-:W-:Y:S01]  /*04a0*/  VIADD R6, R6, 0xffffff81 ;  /* 0xffffff8106067836 */ /* 0x000fe20000000000 */
[----:B------:R-:W-:Y:S03]  /*04b0*/  BSSY.RECONVERGENT B2, `(.L_x_94) ;  /* 0x0000035000027945 */ /* 0x000fe60003800200 */
[----:B------:R-:W-:Y:S01]  /*04c0*/  IMAD.IADD R9, R9, 0x1, -R0 ;  /* 0x0000000109097824 */ /* 0x000fe200078e0a00 */
[C---:B------:R-:W-:Y:S01]  /*04d0*/  IADD3 R7, PT, PT, R6.reuse, 0x7f, -R7 ;  /* 0x0000007f06077810 */ /* 0x040fe20007ffe807 */
[----:B------:R-:W-:Y:S02]  /*04e0*/  IMAD R0, R6, -0x800000, R8 ;  /* 0xff80000006007824 */ /* 0x000fe400078e0208 */
[----:B------:R-:W0:Y:S01]  /*04f0*/  MUFU.RCP R3, R9 ;  /* 0x0000000900037308 */ /* 0x000e220000001000 */
[----:B------:R-:W-:Y:S01]  /*0500*/  FADD.FTZ R11, -R9, -RZ ;  /* 0x800000ff090b7221 */ /* 0x000fe20000010100 */
[----:B------:R-:W-:-:S03]  /*0510*/  IMAD.IADD R7, R7, 0x1, R10 ;  /* 0x0000000107077824 */ /* 0x000fc600078e020a */
[----:B0-----:R-:W-:-:S04]  /*0520*/  FFMA R12, R3, R11, 1 ;  /* 0x3f800000030c7423 */ /* 0x001fc8000000000b */
[----:B------:R-:W-:-:S04]  /*0530*/  FFMA R12, R3, R12, R3 ;  /* 0x0000000c030c7223 */ /* 0x000fc80000000003 */
[----:B------:R-:W-:-:S04]  /*0540*/  FFMA R3, R0, R12, RZ ;  /* 0x0000000c00037223 */ /* 0x000fc800000000ff */
[----:B------:R-:W-:-:S04]  /*0550*/  FFMA R8, R11, R3, R0 ;  /* 0x000000030b087223 */ /* 0x000fc80000000000 */
[----:B------:R-:W-:-:S04]  /*0560*/  FFMA R13, R12, R8, R3 ;  /* 0x000000080c0d7223 */ /* 0x000fc80000000003 */
[----:B------:R-:W-:-:S04]  /*0570*/  FFMA R8, R11, R13, R0 ;  /* 0x0000000d0b087223 */ /* 0x000fc80000000000 */
[----:B------:R-:W-:-:S05]  /*0580*/  FFMA R0, R12, R8, R13 ;  /* 0x000000080c007223 */ /* 0x000fca000000000d */
[----:B------:R-:W-:-:S04]  /*0590*/  SHF.R.U32.HI R3, RZ, 0x17, R0 ;  /* 0x00000017ff037819 */ /* 0x000fc80000011600 */
[----:B------:R-:W-:-:S05]  /*05a0*/  LOP3.LUT R3, R3, 0xff, RZ, 0xc0, !PT ;  /* 0x000000ff03037812 */ /* 0x000fca00078ec0ff */
[----:B------:R-:W-:-:S04]  /*05b0*/  IMAD.IADD R9, R3, 0x1, R7 ;  /* 0x0000000103097824 */ /* 0x000fc800078e0207 */
[----:B------:R-:W-:-:S05]  /*05c0*/  VIADD R3, R9, 0xffffffff ;  /* 0xffffffff09037836 */ /* 0x000fca0000000000 */
[----:B------:R-:W-:-:S13]  /*05d0*/  ISETP.GE.U32.AND P0, PT, R3, 0xfe, PT ;  /* 0x000000fe0300780c */ /* 0x000fda0003f06070 */
[----:B------:R-:W-:Y:S05]  /*05e0*/  @!P0 BRA `(.L_x_95) ;  /* 0x0000000000808947 */ /* 0x000fea0003800000 */
[----:B------:R-:W-:-:S13]  /*05f0*/  ISETP.GT.AND P0, PT, R9, 0xfe, PT ;  /* 0x000000fe0900780c */ /* 0x000fda0003f04270 */
[----:B------:R-:W-:Y:S05]  /*0600*/  @P0 BRA `(.L_x_96) ;  /* 0x00000000006c0947 */ /* 0x000fea0003800000 */
[----:B------:R-:W-:-:S13]  /*0610*/  ISETP.GE.AND P0, PT, R9, 0x1, PT ;  /* 0x000000010900780c */ /* 0x000fda0003f06270 */
[----:B------:R-:W-:Y:S05]  /*0620*/  @P0 BRA `(.L_x_97) ;  /* 0x0000000000740947 */ /* 0x000fea0003800000 */
[----:B------:R-:W-:Y:S02]  /*0630*/  ISETP.GE.AND P0, PT, R9, -0x18, PT ;  /* 0xffffffe80900780c */ /* 0x000fe40003f06270 */
[----:B------:R-:W-:-:S11]  /*0640*/  LOP3.LUT R0, R0, 0x80000000, RZ, 0xc0, !PT ;  /* 0x8000000000007812 */ /* 0x000fd600078ec0ff */
[----:B------:R-:W-:Y:S05]  /*0650*/  @!P0 BRA `(.L_x_97) ;  /* 0x0000000000688947 */ /* 0x000fea0003800000 */
[CCC-:B------:R-:W-:Y:S01]  /*0660*/  FFMA.RZ R3, R12.reuse, R8.reuse, R13.reuse ;  /* 0x000000080c037223 */ /* 0x1c0fe2000000c00d */
[CCC-:B------:R-:W-:Y:S01]  /*0670*/  FFMA.RM R6, R12.reuse, R8.reuse, R13.reuse ;  /* 0x000000080c067223 */ /* 0x1c0fe2000000400d */
[C---:B------:R-:W-:Y:S02]  /*0680*/  ISETP.NE.AND P2, PT, R9.reuse, RZ, PT ;  /* 0x000000ff0900720c */ /* 0x040fe40003f45270 */
[----:B------:R-:W-:Y:S02]  /*0690*/  ISETP.NE.AND P1, PT, R9, RZ, PT ;  /* 0x000000ff0900720c */ /* 0x000fe40003f25270 */
[----:B------:R-:W-:Y:S01]  /*06a0*/  LOP3.LUT R7, R3, 0x7fffff, RZ, 0xc0, !PT ;  /* 0x007fffff03077812 */ /* 0x000fe200078ec0ff */
[----:B------:R-:W-:Y:S01]  /*06b0*/  FFMA.RP R3, R12, R8, R13 ;  /* 0x000000080c037223 */ /* 0x000fe2000000800d */
[----:B------:R-:W-:Y:S02]  /*06c0*/  VIADD R8, R9, 0x20 ;  /* 0x0000002009087836 */ /* 0x000fe40000000000 */
[----:B------:R-:W-:Y:S01]  /*06d0*/  LOP3.LUT R7, R7, 0x800000, RZ, 0xfc, !PT ;  /* 0x0080000007077812 */ /* 0x000fe200078efcff */
[----:B------:R-:W-:Y:S01]  /*06e0*/  IMAD.MOV R9, RZ, RZ, -R9 ;  /* 0x000000ffff097224 */ /* 0x000fe200078e0a09 */
[----:B------:R-:W-:-:S02]  /*06f0*/  FSETP.NEU.FTZ.AND P0, PT, R3, R6, PT ;  /* 0x000000060300720b */ /* 0x000fc40003f1d000 */
[----:B------:R-:W-:Y:S02]  /*0700*/  SHF.L.U32 R8, R7, R8, RZ ;  /* 0x0000000807087219 */ /* 0x000fe400000006ff */
[----:B------:R-:W-:Y:S02]  /*0710*/  SEL R6, R9, RZ, P2 ;  /* 0x000000ff09067207 */ /* 0x000fe40001000000 */
[----:B------:R-:W-:Y:S02]  /*0720*/  ISETP.NE.AND P1, PT, R8, RZ, P1 ;  /* 0x000000ff0800720c */ /* 0x000fe40000f25270 */
[----:B------:R-:W-:Y:S02]  /*0730*/  SHF.R.U32.HI R6, RZ, R6, R7 ;  /* 0x00000006ff067219 */ /* 0x000fe40000011607 */
[----:B------:R-:W-:Y:S02]  /*0740*/  PLOP3.LUT P0, PT, P0, P1, PT, 0xf8, 0x8f ;  /* 0x00000000008f781c */ /* 0x000fe40000703f70 */
[----:B------:R-:W-:-:S02]  /*0750*/  SHF.R.U32.HI R8, RZ, 0x1, R6 ;  /* 0x00000001ff087819 */ /* 0x000fc40000011606 */
[----:B------:R-:W-:-:S04]  /*0760*/  SEL R3, RZ, 0x1, !P0 ;  /* 0x00000001ff037807 */ /* 0x000fc80004000000 */
[----:B------:R-:W-:-:S04]  /*0770*/  LOP3.LUT R3, R3, 0x1, R8, 0xf8, !PT ;  /* 0x0000000103037812 */ /* 0x000fc800078ef808 */
[----:B------:R-:W-:-:S05]  /*0780*/  LOP3.LUT R3, R3, R6, RZ, 0xc0, !PT ;  /* 0x0000000603037212 */ /* 0x000fca00078ec0ff */
[----:B------:R-:W-:-:S05]  /*0790*/  IMAD.IADD R3, R8, 0x1, R3 ;  /* 0x0000000108037824 */ /* 0x000fca00078e0203 */
[----:B------:R-:W-:Y:S01]  /*07a0*/  LOP3.LUT R0, R3, R0, RZ, 0xfc, !PT ;  /* 0x0000000003007212 */ /* 0x000fe200078efcff */
[----:B------:R-:W-:Y:S06]  /*07b0*/  BRA `(.L_x_97) ;  /* 0x0000000000107947 */ /* 0x000fec0003800000 */
.L_x_96:
[----:B------:R-:W-:-:S04]  /*07c0*/  LOP3.LUT R0, R0, 0x80000000, RZ, 0xc0, !PT ;  /* 0x8000000000007812 */ /* 0x000fc800078ec0ff */
[----:B------:R-:W-:Y:S01]  /*07d0*/  LOP3.LUT R0, R0, 0x7f800000, RZ, 0xfc, !PT ;  /* 0x7f80000000007812 */ /* 0x000fe200078efcff */
[----:B------:R-:W-:Y:S06]  /*07e0*/  BRA `(.L_x_97) ;  /* 0x0000000000047947 */ /* 0x000fec0003800000 */
.L_x_95:
[----:B------:R-:W-:-:S07]  /*07f0*/  IMAD R0, R7, 0x800000, R0 ;  /* 0x0080000007007824 */ /* 0x000fce00078e0200 */
.L_x_97:
[----:B------:R-:W-:Y:S05]  /*0800*/  BSYNC.RECONVERGENT B2 ;  /* 0x0000000000027941 */ /* 0x000fea0003800200 */
.L_x_94:
[----:B------:R-:W-:Y:S05]  /*0810*/  BRA `(.L_x_98) ;  /* 0x0000000000207947 */ /* 0x000fea0003800000 */
.L_x_93:
[----:B------:R-:W-:-:S04]  /*0820*/  LOP3.LUT R0, R9, 0x80000000, R8, 0x48, !PT ;  /* 0x8000000009007812 */ /* 0x000fc800078e4808 */
[----:B------:R-:W-:Y:S01]  /*0830*/  LOP3.LUT R0, R0, 0x7f800000, RZ, 0xfc, !PT ;  /* 0x7f80000000007812 */ /* 0x000fe200078efcff */
[----:B------:R-:W-:Y:S06]  /*0840*/  BRA `(.L_x_98) ;  /* 0x0000000000147947 */ /* 0x000fec0003800000 */
.L_x_92:
[----:B------:R-:W-:Y:S01]  /*0850*/  LOP3.LUT R0, R9, 0x80000000, R8, 0x48, !PT ;  /* 0x8000000009007812 */ /* 0x000fe200078e4808 */
[----:B------:R-:W-:Y:S06]  /*0860*/  BRA `(.L_x_98) ;  /* 0x00000000000c7947 */ /* 0x000fec0003800000 */
.L_x_91:
[----:B------:R-:W0:Y:S01]  /*0870*/  MUFU.RSQ R0, -QNAN ;  /* 0xffc0000000007908 */ /* 0x000e220000001400 */
[----:B------:R-:W-:Y:S05]  /*0880*/  BRA `(.L_x_98) ;  /* 0x0000000000047947 */ /* 0x000fea0003800000 */
.L_x_90:
[----:B------:R-:W-:-:S07]  /*0890*/  FADD.FTZ R0, R0, R3 ;  /* 0x0000000300007221 */ /* 0x000fce0000010000 */
.L_x_98:
[----:B------:R-:W-:Y:S05]  /*08a0*/  BSYNC.RECONVERGENT B1 ;  /* 0x0000000000017941 */ /* 0x000fea0003800200 */
.L_x_88:
[----:B------:R-:W-:-:S04]  /*08b0*/  IMAD.MOV.U32 R3, RZ, RZ, 0x0 ;  /* 0x00000000ff037424 */ /* 0x000fc800078e00ff */
[----:B0-----:R-:W-:Y:S05]  /*08c0*/  RET.REL.NODEC R2 `(_Z14quantizeKernelPfPKii) ;  /* 0xfffffff402cc7950 */ /* 0x001fea0003c3ffff */
.L_x_99:
        /* <DEDUP_REMOVED lines=11> */
.L_x_116:


//--------------------- .text._Z9dctKernelPKiPfi  --------------------------
	.section	.text._Z9dctKernelPKiPfi,"ax",@progbits
	.align	128
        .global         _Z9dctKernelPKiPfi
        .type           _Z9dctKernelPKiPfi,@function
        .size           _Z9dctKernelPKiPfi,(.L_x_117 - _Z9dctKernelPKiPfi)
        .other          _Z9dctKernelPKiPfi,@"STO_CUDA_ENTRY STV_DEFAULT"
_Z9dctKernelPKiPfi:
.text._Z9dctKernelPKiPfi:
[----:B------:R-:W-:Y:S01]  /*0000*/  LDC R1, c[0x0][0x37c] ;  /* 0x0000df00ff017b82 */ /* 0x000fe20000000800 */
[----:B------:R-:W0:Y:S01]  /*0010*/  S2R R7, SR_CTAID.X ;  /* 0x0000000000077919 */ /* 0x000e220000002500 */
[----:B------:R-:W0:Y:S02]  /*0020*/  LDCU UR4, c[0x0][0x390] ;  /* 0x00007200ff0477ac */ /* 0x000e240008000800 */
[----:B0-----:R-:W-:-:S13]  /*0030*/  ISETP.GE.AND P0, PT, R7, UR4, PT ;  /* 0x0000000407007c0c */ /* 0x001fda000bf06270 */
[----:B------:R-:W-:Y:S05]  /*0040*/  @P0 EXIT ;  /* 0x000000000000094d */ /* 0x000fea0003800000 */
[----:B------:R-:W0:Y:S01]  /*0050*/  S2R R0, SR_TID.Y ;  /* 0x0000000000007919 */ /* 0x000e220000002200 */
[----:B------:R-:W1:Y:S01]  /*0060*/  LDC.64 R4, c[0x0][0x380] ;  /* 0x0000e000ff047b82 */ /* 0x000e620000000a00 */
[----:B------:R-:W2:Y:S01]  /*0070*/  LDCU.64 UR8, c[0x0][0x358] ;  /* 0x00006b00ff0877ac */ /* 0x000ea20008000a00 */
[----:B------:R-:W0:Y:S02]  /*0080*/  S2R R3, SR_TID.X ;  /* 0x0000000000037919 */ /* 0x000e240000002100 */
[----:B0-----:R-:W-:-:S04]  /*0090*/  IMAD R2, R0, 0x8, R3 ;  /* 0x0000000800027824 */ /* 0x001fc800078e0203 */
[----:B------:R-:W-:-:S04]  /*00a0*/  IMAD R2, R7, 0x40, R2 ;  /* 0x0000004007027824 */ /* 0x000fc800078e0202 */
[----:B-1----:R-:W-:-:S06]  /*00b0*/  IMAD.WIDE.U32 R4, R2, 0x4, R4 ;  /* 0x0000000402047825 */ /* 0x002fcc00078e0004 */
[----:B--2---:R-:W2:Y:S01]  /*00c0*/  LDG.E R4, desc[UR8][R4.64] ;  /* 0x0000000804047981 */ /* 0x004ea2000c1e1900 */
[----:B------:R-:W0:Y:S01]  /*00d0*/  S2UR UR5, SR_CgaCtaId ;  /* 0x00000000000579c3 */ /* 0x000e220000008800 */
[----:B------:R-:W-:Y:S01]  /*00e0*/  UMOV UR4, 0x400 ;  /* 0x0000040000047882 */ /* 0x000fe20000000000 */
[----:B------:R-:W-:Y:S01]  /*00f0*/  SHF.L.U32 R23, R3, 0x5, RZ ;  /* 0x0000000503177819 */ /* 0x000fe200000006ff */
[----:B------:R-:W-:Y:S05]  /*0100*/  BSSY.RECONVERGENT B1, `(.L_x_100) ;  /* 0x0000040000017945 */ /* 0x000fea0003800200 */
[----:B------:R-:W1:Y:S08]  /*0110*/  LDC.64 R12, c[0x3][R23] ;  /* 0x00c00000170c7b82 */ /* 0x000e700000000a00 */
[----:B------:R-:W3:Y:S01]  /*0120*/  LDC.64 R14, c[0x3][R23+0x8] ;  /* 0x00c00200170e7b82 */ /* 0x000ee20000000a00 */
[----:B0-----:R-:W-:-:S07]  /*0130*/  ULEA UR6, UR5, UR4, 0x18 ;  /* 0x0000000405067291 */ /* 0x001fce000f8ec0ff */
[----:B------:R-:W0:Y:S01]  /*0140*/  LDC.64 R18, c[0x3][R23+0x10] ;  /* 0x00c0040017127b82 */ /* 0x000e220000000a00 */
[----:B------:R-:W-:Y:S01]  /*0150*/  UIADD3 UR4, UPT, UPT, UR4, 0x100, URZ ;  /* 0x0000010004047890 */ /* 0x000fe2000fffe0ff */
[----:B------:R-:W-:-:S03]  /*0160*/  LEA R22, R0, UR6, 0x5 ;  /* 0x0000000600167c11 */ /* 0x000fc6000f8e28ff */
[----:B------:R-:W-:-:S03]  /*0170*/  ULEA UR4, UR5, UR4, 0x18 ;  /* 0x0000000405047291 */ /* 0x000fc6000f8ec0ff */
[----:B------:R-:W4:Y:S01]  /*0180*/  LDC.64 R16, c[0x3][R23+0x18] ;  /* 0x00c0060017107b82 */ /* 0x000f220000000a00 */
[----:B------:R-:W-:Y:S01]  /*0190*/  IMAD R21, R3, 0x4, R22 ;  /* 0x0000000403157824 */ /* 0x000fe200078e0216 */
[----:B--2---:R-:W-:-:S05]  /*01a0*/  I2FP.F32.S32 R20, R4 ;  /* 0x0000000400147245 */ /* 0x004fca0000201400 */
[----:B------:R-:W-:Y:S01]  /*01b0*/  STS [R21], R20 ;  /* 0x0000001415007388 */ /* 0x000fe20000000800 */
[----:B------:R-:W-:Y:S06]  /*01c0*/  BAR.SYNC.DEFER_BLOCKING 0x0 ;  /* 0x0000000000007b1d */ /* 0x000fec0000010000 */
[----:B------:R-:W1:Y:S04]  /*01d0*/  LDS.128 R4, [R22] ;  /* 0x0000000016047984 */ /* 0x000e680000000c00 */
[----:B------:R-:W0:Y:S01]  /*01e0*/  LDS.128 R8, [R22+0x10] ;  /* 0x0000100016087984 */ /* 0x000e220000000c00 */
[----:B-1----:R-:W-:Y:S01]  /*01f0*/  FFMA R4, R4, R12, RZ ;  /* 0x0000000c04047223 */ /* 0x002fe200000000ff */
[----:B------:R-:W-:-:S03]  /*0200*/  IMAD.SHL.U32 R12, R0, 0x20, RZ ;  /* 0x00000020000c7824 */ /* 0x000fc600078e00ff */
[----:B------:R-:W-:Y:S01]  /*0210*/  FFMA R5, R13, R5, R4 ;  /* 0x000000050d057223 */ /* 0x000fe20000000004 */
[----:B------:R-:W-:-:S03]  /*0220*/  LEA R13, R3, UR4, 0x2 ;  /* 0x00000004030d7c11 */ /* 0x000fc6000f8e10ff */
[----:B---3--:R-:W-:Y:S01]  /*0230*/  FFMA R6, R14, R6, R5 ;  /* 0x000000060e067223 */ /* 0x008fe20000000005 */
[----:B------:R-:W-:Y:S01]  /*0240*/  LEA R0, R0, R13, 0x5 ;  /* 0x0000000d00007211 */ /* 0x000fe200078e28ff */
[----:B------:R-:W1:Y:S02]  /*0250*/  LDC.64 R4, c[0x3][R12] ;  /* 0x00c000000c047b82 */ /* 0x000e640000000a00 */
[----:B------:R-:W-:-:S04]  /*0260*/  FFMA R7, R15, R7, R6 ;  /* 0x000000070f077223 */ /* 0x000fc80000000006 */
[----:B0-----:R-:W-:Y:S02]  /*0270*/  FFMA R8, R8, R18, R7 ;  /* 0x0000001208087223 */ /* 0x001fe40000000007 */
[----:B------:R-:W0:Y:S02]  /*0280*/  LDC.64 R6, c[0x3][R12+0x8] ;  /* 0x00c002000c067b82 */ /* 0x000e240000000a00 */
[----:B------:R-:W-:-:S04]  /*0290*/  FFMA R9, R19, R9, R8 ;  /* 0x0000000913097223 */ /* 0x000fc80000000008 */
[----:B----4-:R-:W-:Y:S02]  /*02a0*/  FFMA R10, R16, R10, R9 ;  /* 0x0000000a100a7223 */ /* 0x010fe40000000009 */
[----:B------:R-:W2:Y:S02]  /*02b0*/  LDC.64 R8, c[0x3][R12+0x10] ;  /* 0x00c004000c087b82 */ /* 0x000ea40000000a00 */
[----:B------:R-:W-:-:S05]  /*02c0*/  FFMA R17, R17, R11, R10 ;  /* 0x0000000b11117223 */ /* 0x000fca000000000a */
[----:B------:R-:W-:Y:S01]  /*02d0*/  STS [R0], R17 ;  /* 0x0000001100007388 */ /* 0x000fe20000000800 */
[----:B------:R-:W3:Y:S08]  /*02e0*/  LDC.64 R10, c[0x3][R12+0x18] ;  /* 0x00c006000c0a7b82 */ /* 0x000ef00000000a00 */
[----:B------:R-:W-:Y:S06]  /*02f0*/  BAR.SYNC.DEFER_BLOCKING 0x0 ;  /* 0x0000000000007b1d */ /* 0x000fec0000010000 */
[----:B------:R-:W1:Y:S04]  /*0300*/  LDS R3, [R13] ;  /* 0x000000000d037984 */ /* 0x000e680000000800 */
[----:B------:R-:W4:Y:S04]  /*0310*/  LDS R15, [R13+0x20] ;  /* 0x000020000d0f7984 */ /* 0x000f280000000800 */
[----:B------:R-:W0:Y:S04]  /*0320*/  LDS R14, [R13+0x40] ;  /* 0x000040000d0e7984 */ /* 0x000e280000000800 */
[----:B------:R-:W5:Y:S04]  /*0330*/  LDS R19, [R13+0x60] ;  /* 0x000060000d137984 */ /* 0x000f680000000800 */
[----:B------:R-:W2:Y:S04]  /*0340*/  LDS R16, [R13+0x80] ;  /* 0x000080000d107984 */ /* 0x000ea80000000800 */
[----:B------:R-:W3:Y:S04]  /*0350*/  LDS R21, [R13+0xa0] ;  /* 0x0000a0000d157984 */ /* 0x000ee80000000800 */
[----:B------:R-:W3:Y:S04]  /*0360*/  LDS R18, [R13+0xc0] ;  /* 0x0000c0000d127984 */ /* 0x000ee80000000800 */
[----:B------:R-:W3:Y:S01]  /*0370*/  LDS R17, [R13+0xe0] ;  /* 0x0000e0000d117984 */ /* 0x000ee20000000800 */
[----:B-1----:R-:W-:Y:S01]  /*0380*/  FFMA R4, R3, R4, RZ ;  /* 0x0000000403047223 */ /* 0x002fe200000000ff */
[----:B------:R-:W-:-:S03]  /*0390*/  IMAD.MOV.U32 R3, RZ, RZ, 0x3f000000 ;  /* 0x3f000000ff037424 */ /* 0x000fc600078e00ff */
[----:B----4-:R-:W-:Y:S01]  /*03a0*/  FFMA R5, R15, R5, R4 ;  /* 0x000000050f057223 */ /* 0x010fe20000000004 */
[----:B------:R-:W-:-:S03]  /*03b0*/  HFMA2 R4, -RZ, RZ, 1.0341796875, -112.625 ;  /* 0x3c23d70aff047431 */ /* 0x000fc600000001ff */
[----:B0-----:R-:W-:-:S04]  /*03c0*/  FFMA R6, R14, R6, R5 ;  /* 0x000000060e067223 */ /* 0x001fc80000000005 */
[----:B-----5:R-:W-:-:S04]  /*03d0*/  FFMA R7, R19, R7, R6 ;  /* 0x0000000713077223 */ /* 0x020fc80000000006 */
[----:B--2---:R-:W-:-:S04]  /*03e0*/  FFMA R8, R16, R8, R7 ;  /* 0x0000000810087223 */ /* 0x004fc80000000007 */
[----:B---3--:R-:W-:-:S04]  /*03f0*/  FFMA R9, R21, R9, R8 ;  /* 0x0000000915097223 */ /* 0x008fc80000000008 */
[----:B------:R-:W-:-:S04]  /*0400*/  FFMA R10, R18, R10, R9 ;  /* 0x0000000a120a7223 */ /* 0x000fc80000000009 */
[----:B------:R-:W-:-:S04]  /*0410*/  FFMA R10, R17, R11, R10 ;  /* 0x0000000b110a7223 */ /* 0x000fc8000000000a */
[----:B------:R-:W-:-:S05]  /*0420*/  FMUL.D4 R10, R10, 100 ;  /* 0x42c800000a0a7820 */ /* 0x000fca0000200000 */
[----:B------:R-:W-:-:S05]  /*0430*/  LOP3.LUT R3, R3, 0x80000000, R10, 0xb8, !PT ;  /* 0x8000000003037812 */ /* 0x000fca00078eb80a */
[----:B------:R-:W-:Y:S01]  /*0440*/  FADD.RZ R0, R10, R3 ;  /* 0x000000030a007221 */ /* 0x000fe2000000c000 */
[----:B------:R-:W-:-:S04]  /*0450*/  IMAD.MOV.U32 R3, RZ, RZ, 0x42c80000 ;  /* 0x42c80000ff037424 */ /* 0x000fc800078e00ff */
[----:B------:R-:W-:Y:S01]  /*0460*/  FFMA R3, R4, -R3, 1 ;  /* 0x3f80000004037423 */ /* 0x000fe20000000803 */
[----:B------:R-:W0:Y:S03]  /*0470*/  FRND.TRUNC R0, R0 ;  /* 0x0000000000007307 */ /* 0x000e26000020d000 */
[----:B------:R-:W-:-:S05]  /*0480*/  FFMA R3, R3, R4, 0.0099999997764825820923 ;  /* 0x3c23d70a03037423 */ /* 0x000fca0000000004 */
[----:B0-----:R-:W0:Y:S01]  /*0490*/  FCHK P0, R0, 100 ;  /* 0x42c8000000007902 */ /* 0x001e220000000000 */
[----:B------:R-:W-:-:S04]  /*04a0*/  FFMA R4, R0, R3, RZ ;  /* 0x0000000300047223 */ /* 0x000fc800000000ff */
[----:B------:R-:W-:-:S04]  /*04b0*/  FFMA R5, R4, -100, R0 ;  /* 0xc2c8000004057823 */ /* 0x000fc80000000000 */
[----:B------:R-:W-:Y:S01]  /*04c0*/  FFMA R7, R3, R5, R4 ;  /* 0x0000000503077223 */ /* 0x000fe20000000004 */
[----:B0-----:R-:W-:Y:S06]  /*04d0*/  @!P0 BRA `(.L_x_101) ;  /* 0x0000000000088947 */ /* 0x001fec0003800000 */
[----:B------:R-:W-:-:S07]  /*04e0*/  MOV R4, 0x500 ;  /* 0x0000050000047802 */ /* 0x000fce0000000f00 */
[----:B------:R-:W-:Y:S05]  /*04f0*/  CALL.REL.NOINC `($__internal_1_$__cuda_sm3x_div_rn_noftz_f32_slowpath) ;  /* 0x0000000000147944 */ /* 0x000fea0003c00000 */
.L_x_101:
[----:B------:R-:W-:Y:S05]  /*0500*/  BSYNC.RECONVERGENT B1 ;  /* 0x0000000000017941 */ /* 0x000fea0003800200 */
.L_x_100:
[----:B------:R-:W0:Y:S02]  /*0510*/  LDC.64 R4, c[0x0][0x388] ;  /* 0x0000e200ff047b82 */ /* 0x000e240000000a00 */
[----:B0-----:R-:W-:-:S05]  /*0520*/  IMAD.WIDE.U32 R2, R2, 0x4, R4 ;  /* 0x0000000402027825 */ /* 0x001fca00078e0004 */
[----:B------:R-:W-:Y:S01]  /*0530*/  STG.E desc[UR8][R2.64], R7 ;  /* 0x0000000702007986 */ /* 0x000fe2000c101908 */
[----:B------:R-:W-:Y:S05]  /*0540*/  EXIT ;  /* 0x000000000000794d */ /* 0x000fea0003800000 */
        .weak           $__internal_1_$__cuda_sm3x_div_rn_noftz_f32_slowpath
        .type           $__internal_1_$__cuda_sm3x_div_rn_noftz_f32_slowpath,@function
        .size           $__internal_1_$__cuda_sm3x_div_rn_noftz_f32_slowpath,(.L_x_117 - $__internal_1_$__cuda_sm3x_div_rn_noftz_f32_slowpath)
$__internal_1_$__cuda_sm3x_div_rn_noftz_f32_slowpath:
[--C-:B------:R-:W-:Y:S01]  /*0550*/  SHF.R.U32.HI R3, RZ, 0x17, R0.reuse ;  /* 0x00000017ff037819 */ /* 0x100fe20000011600 */
[----:B------:R-:W-:Y:S04]  /*0560*/  BSSY.RECONVERGENT B0, `(.L_x_102) ;  /* 0x000005c000007945 */ /* 0x000fe80003800200 */
[----:B------:R-:W-:Y:S01]  /*0570*/  BSSY.RELIABLE B2, `(.L_x_103) ;  /* 0x000001a000027945 */ /* 0x000fe20003800100 */
[----:B------:R-:W-:Y:S01]  /*0580*/  IMAD.MOV.U32 R5, RZ, RZ, R0 ;  /* 0x000000ffff057224 */ /* 0x000fe200078e0000 */
[----:B------:R-:W-:-:S04]  /*0590*/  LOP3.LUT R3, R3, 0xff, RZ, 0xc0, !PT ;  /* 0x000000ff03037812 */ /* 0x000fc800078ec0ff */
[----:B------:R-:W-:-:S04]  /*05a0*/  IADD3 R7, PT, PT, R3, -0x1, RZ ;  /* 0xffffffff03077810 */ /* 0x000fc80007ffe0ff */
[----:B------:R-:W-:-:S13]  /*05b0*/  ISETP.GT.U32.OR P0, PT, R7, 0xfd, !PT ;  /* 0x000000fd0700780c */ /* 0x000fda0007f04470 */
[----:B------:R-:W-:Y:S01]  /*05c0*/  @!P0 MOV R6, RZ ;  /* 0x000000ff00068202 */ /* 0x000fe20000000f00 */
[----:B------:R-:W-:Y:S06]  /*05d0*/  @!P0 BRA `(.L_x_104) ;  /* 0x00000000004c8947 */ /* 0x000fec0003800000 */
[----:B------:R-:W-:-:S13]  /*05e0*/  FSETP.GTU.FTZ.AND P0, PT, |R0|, +INF , PT ;  /* 0x7f8000000000780b */ /* 0x000fda0003f1c200 */
[----:B------:R-:W-:Y:S05]  /*05f0*/  @P0 BREAK.RELIABLE B2 ;  /* 0x0000000000020942 */ /* 0x000fea0003800100 */
[----:B------:R-:W-:Y:S05]  /*0600*/  @P0 BRA `(.L_x_105) ;  /* 0x0000000400400947 */ /* 0x000fea0003800000 */
[----:B------:R-:W-:-:S05]  /*0610*/  IMAD.MOV.U32 R6, RZ, RZ, 0x42c80000 ;  /* 0x42c80000ff067424 */ /* 0x000fca00078e00ff */
[----:B------:R-:W-:-:S13]  /*0620*/  LOP3.LUT P0, RZ, R6, 0x7fffffff, R5, 0xc8, !PT ;  /* 0x7fffffff06ff7812 */ /* 0x000fda000780c805 */
[----:B------:R-:W-:Y:S05]  /*0630*/  @!P0 BREAK.RELIABLE B2 ;  /* 0x0000000000028942 */ /* 0x000fea0003800100 */
[----:B------:R-:W-:Y:S05]  /*0640*/  @!P0 BRA `(.L_x_106) ;  /* 0x0000000400288947 */ /* 0x000fea0003800000 */
[----:B------:R-:W-:-:S13]  /*0650*/  LOP3.LUT P0, RZ, R5, 0x7fffffff, RZ, 0xc0, !PT ;  /* 0x7fffffff05ff7812 */ /* 0x000fda000780c0ff */
[----:B------:R-:W-:Y:S05]  /*0660*/  @!P0 BREAK.RELIABLE B2 ;  /* 0x0000000000028942 */ /* 0x000fea0003800100 */
[----:B------:R-:W-:Y:S05]  /*0670*/  @!P0 BRA `(.L_x_107) ;  /* 0x0000000400148947 */ /* 0x000fea0003800000 */
[----:B------:R-:W-:Y:S02]  /*0680*/  FSETP.NEU.FTZ.AND P0, PT, |R0|, +INF , PT ;  /* 0x7f8000000000780b */ /* 0x000fe40003f1d200 */
[----:B------:R-:W-:-:S04]  /*0690*/  LOP3.LUT P1, RZ, R6, 0x7fffffff, RZ, 0xc0, !PT ;  /* 0x7fffffff06ff7812 */ /* 0x000fc8000782c0ff */
[----:B------:R-:W-:-:S13]  /*06a0*/  PLOP3.LUT P0, PT, P0, P1, PT, 0x2f, 0xf2 ;  /* 0x0000000000f2781c */ /* 0x000fda0000702577 */
[----:B------:R-:W-:Y:S05]  /*06b0*/  @P0 BREAK.RELIABLE B2 ;  /* 0x0000000000020942 */ /* 0x000fea0003800100 */
[----:B------:R-:W-:Y:S05]  /*06c0*/  @P0 BRA `(.L_x_108) ;  /* 0x0000000000f40947 */ /* 0x000fea0003800000 */
[----:B------:R-:W-:-:S13]  /*06d0*/  ISETP.GE.AND P0, PT, R7, RZ, PT ;  /* 0x000000ff0700720c */ /* 0x000fda0003f06270 */
[----:B------:R-:W-:Y:S01]  /*06e0*/  @P0 MOV R6, RZ ;  /* 0x000000ff00060202 */ /* 0x000fe20000000f00 */
[----:B------:R-:W-:Y:S01]  /*06f0*/  @!P0 FFMA R5, R0, 1.84467440737095516160e+19, RZ ;  /* 0x5f80000000058823 */ /* 0x000fe200000000ff */
[----:B------:R-:W-:-:S07]  /*0700*/  @!P0 IMAD.MOV.U32 R6, RZ, RZ, -0x40 ;  /* 0xffffffc0ff068424 */ /* 0x000fce00078e00ff */
.L_x_104:
[----:B------:R-:W-:Y:S05]  /*0710*/  BSYNC.RELIABLE B2 ;  /* 0x0000000000027941 */ /* 0x000fea0003800100 */
.L_x_103:
[----:B------:R-:W-:Y:S01]  /*0720*/  UMOV UR4, 0x42c80000 ;  /* 0x42c8000000047882 */ /* 0x000fe20000000000 */
[----:B------:R-:W-:Y:S01]  /*0730*/  IADD3 R3, PT, PT, R3, -0x7f, RZ ;  /* 0xffffff8103037810 */ /* 0x000fe20007ffe0ff */
[----:B------:R-:W-:Y:S01]  /*0740*/  UIADD3 UR4, UPT, UPT, UR4, -0x3000000, URZ ;  /* 0xfd00000004047890 */ /* 0x000fe2000fffe0ff */
[----:B------:R-:W-:Y:S02]  /*0750*/  BSSY.RECONVERGENT B2, `(.L_x_109) ;  /* 0x0000033000027945 */ /* 0x000fe40003800200 */
[----:B------:R-:W-:Y:S01]  /*0760*/  IADD3 R6, PT, PT, R6, -0x6, R3 ;  /* 0xfffffffa06067810 */ /* 0x000fe20007ffe003 */
[----:B------:R-:W-:Y:S02]  /*0770*/  IMAD R0, R3, -0x800000, R5 ;  /* 0xff80000003007824 */ /* 0x000fe400078e0205 */
[----:B------:R-:W-:-:S03]  /*0780*/  FADD.FTZ R9, -RZ, -UR4 ;  /* 0x80000004ff097e21 */ /* 0x000fc60008010100 */
[----:B------:R-:W0:Y:S02]  /*0790*/  MUFU.RCP R7, UR4 ;  /* 0x0000000400077d08 */ /* 0x000e240008001000 */
        /* <DEDUP_REMOVED lines=9> */
[----:B------:R-:W-:-:S05]  /*0830*/  IMAD.IADD R10, R0, 0x1, R6 ;  /* 0x00000001000a7824 */ /* 0x000fca00078e0206 */
[----:B------:R-:W-:-:S04]  /*0840*/  IADD3 R0, PT, PT, R10, -0x1, RZ ;  /* 0xffffffff0a007810 */ /* 0x000fc80007ffe0ff */
        /* <DEDUP_REMOVED lines=10> */
[C---:B------:R-:W-:Y:S01]  /*08f0*/  VIADD R6, R10.reuse, 0x20 ;  /* 0x000000200a067836 */ /* 0x040fe20000000000 */
[C---:B------:R-:W-:Y:S02]  /*0900*/  ISETP.NE.AND P2, PT, R10.reuse, RZ, PT ;  /* 0x000000ff0a00720c */ /* 0x040fe40003f45270 */
[----:B------:R-:W-:Y:S02]  /*0910*/  ISETP.NE.AND P1, PT, R10, RZ, PT ;  /* 0x000000ff0a00720c */ /* 0x000fe40003f25270 */
[----:B------:R-:W-:Y:S01]  /*0920*/  LOP3.LUT R3, R0, 0x7fffff, RZ, 0xc0, !PT ;  /* 0x007fffff00037812 */ /* 0x000fe200078ec0ff */
[CCC-:B------:R-:W-:Y:S01]  /*0930*/  FFMA.RP R0, R7.reuse, R9.reuse, R8.reuse ;  /* 0x0000000907007223 */ /* 0x1c0fe20000008008 */
[----:B------:R-:W-:Y:S01]  /*0940*/  FFMA.RM R7, R7, R9, R8 ;  /* 0x0000000907077223 */ /* 0x000fe20000004008 */
[----:B------:R-:W-:Y:S02]  /*0950*/  IADD3 R8, PT, PT, -R10, RZ, RZ ;  /* 0x000000ff0a087210 */ /* 0x000fe40007ffe1ff */
[----:B------:R-:W-:-:S02]  /*0960*/  LOP3.LUT R3, R3, 0x800000, RZ, 0xfc, !PT ;  /* 0x0080000003037812 */ /* 0x000fc400078efcff */
[----:B------:R-:W-:Y:S02]  /*0970*/  FSETP.NEU.FTZ.AND P0, PT, R0, R7, PT ;  /* 0x000000070000720b */ /* 0x000fe40003f1d000 */
[----:B------:R-:W-:Y:S02]  /*0980*/  SHF.L.U32 R6, R3, R6, RZ ;  /* 0x0000000603067219 */ /* 0x000fe400000006ff */
[----:B------:R-:W-:Y:S02]  /*0990*/  SEL R0, R8, RZ, P2 ;  /* 0x000000ff08007207 */ /* 0x000fe40001000000 */
[----:B------:R-:W-:Y:S02]  /*09a0*/  ISETP.NE.AND P1, PT, R6, RZ, P1 ;  /* 0x000000ff0600720c */ /* 0x000fe40000f25270 */
[----:B------:R-:W-:Y:S02]  /*09b0*/  SHF.R.U32.HI R0, RZ, R0, R3 ;  /* 0x00000000ff007219 */ /* 0x000fe40000011603 */
[----:B------:R-:W-:-:S02]  /*09c0*/  PLOP3.LUT P0, PT, P0, P1, PT, 0xf8, 0x8f ;  /* 0x00000000008f781c */ /* 0x000fc40000703f70 */
[----:B------:R-:W-:Y:S02]  /*09d0*/  SHF.R.U32.HI R6, RZ, 0x1, R0 ;  /* 0x00000001ff067819 */ /* 0x000fe40000011600 */
[----:B------:R-:W-:-:S04]  /*09e0*/  SEL R3, RZ, 0x1, !P0 ;  /* 0x00000001ff037807 */ /* 0x000fc80004000000 */
[----:B------:R-:W-:-:S04]  /*09f0*/  LOP3.LUT R3, R3, 0x1, R6, 0xf8, !PT ;  /* 0x0000000103037812 */ /* 0x000fc800078ef806 */
[----:B------:R-:W-:-:S05]  /*0a00*/  LOP3.LUT R3, R3, R0, RZ, 0xc0, !PT ;  /* 0x0000000003037212 */ /* 0x000fca00078ec0ff */
[----:B------:R-:W-:-:S05]  /*0a10*/  IMAD.IADD R6, R6, 0x1, R3 ;  /* 0x0000000106067824 */ /* 0x000fca00078e0203 */
[----:B------:R-:W-:Y:S01]  /*0a20*/  LOP3.LUT R5, R6, R5, RZ, 0xfc, !PT ;  /* 0x0000000506057212 */ /* 0x000fe200078efcff */
[----:B------:R-:W-:Y:S06]  /*0a30*/  BRA `(.L_x_112) ;  /* 0x0000000000107947 */ /* 0x000fec0003800000 */
.L_x_111:
[----:B------:R-:W-:-:S04]  /*0a40*/  LOP3.LUT R5, R5, 0x80000000, RZ, 0xc0, !PT ;  /* 0x8000000005057812 */ /* 0x000fc800078ec0ff */
[----:B------:R-:W-:Y:S01]  /*0a50*/  LOP3.LUT R5, R5, 0x7f800000, RZ, 0xfc, !PT ;  /* 0x7f80000005057812 */ /* 0x000fe200078efcff */
[----:B------:R-:W-:Y:S06]  /*0a60*/  BRA `(.L_x_112) ;  /* 0x0000000000047947 */ /* 0x000fec0003800000 */
.L_x_110:
[----:B------:R-:W-:-:S07]  /*0a70*/  LEA R5, R6, R5, 0x17 ;  /* 0x0000000506057211 */ /* 0x000fce00078eb8ff */
.L_x_112:
[----:B------:R-:W-:Y:S05]  /*0a80*/  BSYNC.RECONVERGENT B2 ;  /* 0x0000000000027941 */ /* 0x000fea0003800200 */
.L_x_109:
[----:B------:R-:W-:Y:S05]  /*0a90*/  BRA `(.L_x_113) ;  /* 0x0000000000207947 */ /* 0x000fea0003800000 */
.L_x_108:
[----:B------:R-:W-:-:S04]  /*0aa0*/  LOP3.LUT R5, R6, 0x80000000, R5, 0x48, !PT ;  /* 0x8000000006057812 */ /* 0x000fc800078e4805 */
[----:B------:R-:W-:Y:S01]  /*0ab0*/  LOP3.LUT R5, R5, 0x7f800000, RZ, 0xfc, !PT ;  /* 0x7f80000005057812 */ /* 0x000fe200078efcff */
[----:B------:R-:W-:Y:S06]  /*0ac0*/  BRA `(.L_x_113) ;  /* 0x0000000000147947 */ /* 0x000fec0003800000 */
.L_x_107:
[----:B------:R-:W-:Y:S01]  /*0ad0*/  LOP3.LUT R5, R6, 0x80000000, R5, 0x48, !PT ;  /* 0x8000000006057812 */ /* 0x000fe200078e4805 */
[----:B------:R-:W-:Y:S06]  /*0ae0*/  BRA `(.L_x_113) ;  /* 0x00000000000c7947 */ /* 0x000fec0003800000 */
.L_x_106:
[----:B------:R-:W0:Y:S01]  /*0af0*/  MUFU.RSQ R5, -QNAN ;  /* 0xffc0000000057908 */ /* 0x000e220000001400 */
[----:B------:R-:W-:Y:S05]  /*0b00*/  BRA `(.L_x_113) ;  /* 0x0000000000047947 */ /* 0x000fea0003800000 */
.L_x_105:
[----:B------:R-:W-:-:S07]  /*0b10*/  FADD.FTZ R5, R0, 100 ;  /* 0x42c8000000057421 */ /* 0x000fce0000010000 */
.L_x_113:
[----:B------:R-:W-:Y:S05]  /*0b20*/  BSYNC.RECONVERGENT B0 ;  /* 0x0000000000007941 */ /* 0x000fea0003800200 */
.L_x_102:
[----:B0-----:R-:W-:Y:S02]  /*0b30*/  IMAD.MOV.U32 R7, RZ, RZ, R5 ;  /* 0x000000ffff077224 */ /* 0x001fe400078e0005 */
[----:B------:R-:W-:-:S04]  /*0b40*/  HFMA2 R5, -RZ, RZ, 0, 0 ;  /* 0x00000000ff057431 */ /* 0x000fc800000001ff */
[----:B------:R-:W-:Y:S05]  /*0b50*/  RET.REL.NODEC R4 `(_Z9dctKernelPKiPfi) ;  /* 0xfffffff404287950 */ /* 0x000fea0003c3ffff */
.L_x_114:
        /* <DEDUP_REMOVED lines=10> */
.L_x_117:


//--------------------- .text._Z14recenterKernelPii --------------------------
	.section	.text._Z14recenterKernelPii,"ax",@progbits
	.align	128
        .global         _Z14recenterKernelPii
        .type           _Z14recenterKernelPii,@function
        .size           _Z14recenterKernelPii,(.L_x_122 - _Z14recenterKernelPii)
        .other          _Z14recenterKernelPii,@"STO_CUDA_ENTRY STV_DEFAULT"
_Z14recenterKernelPii:
.text._Z14recenterKernelPii:
        /* <DEDUP_REMOVED lines=9> */
[----:B0-----:R-:W-:-:S04]  /*0090*/  LEA R0, R0, R7, 0x3 ;  /* 0x0000000700007211 */ /* 0x001fc800078e18ff */
[----:B------:R-:W-:-:S05]  /*00a0*/  LEA R5, R5, R0, 0x6 ;  /* 0x0000000005057211 */ /* 0x000fca00078e30ff */
[----:B-1----:R-:W-:-:S05]  /*00b0*/  IMAD.WIDE.U32 R2, R5, 0x4, R2 ;  /* 0x0000000405027825 */ /* 0x002fca00078e0002 */
[----:B--2---:R-:W2:Y:S02]  /*00c0*/  LDG.E R0, desc[UR4][R2.64] ;  /* 0x0000000402007981 */ /* 0x004ea4000c1e1900 */
[----:B--2---:R-:W-:-:S05]  /*00d0*/  IADD3 R5, PT, PT, R0, -0x80, RZ ;  /* 0xffffff8000057810 */ /* 0x004fca0007ffe0ff */
[----:B------:R-:W-:Y:S01]  /*00e0*/  STG.E desc[UR4][R2.64], R5 ;  /* 0x0000000502007986 */ /* 0x000fe2000c101904 */
[----:B------:R-:W-:Y:S05]  /*00f0*/  EXIT ;  /* 0x000000000000794d */ /* 0x000fea0003800000 */
.L_x_115:
        /* <DEDUP_REMOVED lines=16> */
.L_x_122:


//--------------------- .nv.global.init           --------------------------
	.section	.nv.global.init,"aw",@progbits
	.align	4
.nv.global.init:
	.type		__cudart_i2opi_f,@object
	.size		__cudart_i2opi_f,(.L_1 - __cudart_i2opi_f)
__cudart_i2opi_f:
        /*0000*/ 	.byte	0x41, 0x90, 0x43, 0x3c, 0x99, 0x95, 0x62, 0xdb, 0xc0, 0xdd, 0x34, 0xf5, 0xd1, 0x57, 0x27, 0xfc
        /*0010*/ 	.byte	0x29, 0x15, 0x44, 0x4e, 0x6e, 0x83, 0xf9, 0xa2
.L_1:


//--------------------- .nv.shared._Z10idctKernelPfPii --------------------------
	.section	.nv.shared._Z10idctKernelPfPii,"aw",@nobits
	.sectionflags	@""
	.align	4
.nv.shared._Z10idctKernelPfPii:
	.zero		1536


//--------------------- .nv.shared.reserved.0     --------------------------
	.section	.nv.shared.reserved.0,"aw",@nobits
	.weak		__nv_reservedSMEM_offset_0_alias
	.size		__nv_reservedSMEM_offset_0_alias, 0, 64
	.other		__nv_reservedSMEM_offset_0_alias,@"STO_CUDA_RESERVED_SHARED STV_DEFAULT"
__nv_reservedSMEM_offset_0_alias:
	.zero		0
	.zero		64


//--------------------- .nv.shared._Z9dctKernelPKiPfi --------------------------
	.section	.nv.shared._Z9dctKernelPKiPfi,"aw",@nobits
	.sectionflags	@""
	.align	4
.nv.shared._Z9dctKernelPKiPfi:
	.zero		1536


//--------------------- .nv.constant0._Z10idctKernelPfPii --------------------------
	.section	.nv.constant0._Z10idctKernelPfPii,"a",@progbits
	.sectionflags	@""
	.align	4
.nv.constant0._Z10idctKernelPfPii:
	.zero		916


//--------------------- .nv.constant0._Z16dequantizeKernelPfPKii --------------------------
	.section	.nv.constant0._Z16dequantizeKernelPfPKii,"a",@progbits
	.sectionflags	@""
	.align	4
.nv.constant0._Z16dequantizeKernelPfPKii:
	.zero		916


//--------------------- .nv.constant0._Z14quantizeKernelPfPKii --------------------------
	.section	.nv.constant0._Z14quantizeKernelPfPKii,"a",@progbits
	.sectionflags	@""
	.align	4
.nv.constant0._Z14quantizeKernelPfPKii:
	.zero		916


//--------------------- .nv.constant0._Z9dctKernelPKiPfi --------------------------
	.section	.nv.constant0._Z9dctKernelPKiPfi,"a",@progbits
	.sectionflags	@""
	.align	4
.nv.constant0._Z9dctKernelPKiPfi:
	.zero		916


//--------------------- .nv.constant0._Z14recenterKernelPii --------------------------
	.section	.nv.constant0._Z14recenterKernelPii,"a",@progbits
	.sectionflags	@""
	.align	4
.nv.constant0._Z14recenterKernelPii:
	.zero		908


//--------------------- SYMBOLS --------------------------

	.type		.nv.reservedSmem.offset0,@object
	.size		.nv.reservedSmem.offset0,0x4
	.type		.nv.reservedSmem.cap,@object
	.size		.nv.reservedSmem.cap,0x4
